// auto-generated by cutlass_sweep.gemm — config: {"arch": "sm_90", "cluster_m": 2, "cluster_n": 1, "dtype": "fp16", "stages": 0, "tile_k": 32, "tile_m": 128, "tile_n": 64}
#include "cutlass/cutlass.h"
#include "cutlass/gemm/collective/collective_builder.hpp"
#include "cutlass/gemm/device/gemm_universal_adapter.h"
#include "cutlass/gemm/kernel/gemm_universal.hpp"
#include "cutlass/epilogue/collective/collective_builder.hpp"

using ElemA = cutlass::half_t;
using ElemB = cutlass::half_t;
using ElemCD = cutlass::half_t;
using Acc  = float;
using TileShape    = cute::Shape<cute::_128, cute::_64, cute::_32>;
using ClusterShape = cute::Shape<cute::_2, cute::_1, cute::_1>;

using CollectiveEpilogue = typename cutlass::epilogue::collective::CollectiveBuilder<
    cutlass::arch::Sm90, cutlass::arch::OpClassTensorOp,
    TileShape, ClusterShape,
    cutlass::epilogue::collective::EpilogueTileAuto,
    Acc, Acc,
    ElemCD, cutlass::layout::RowMajor, 128 / cutlass::sizeof_bits<ElemCD>::value,
    ElemCD, cutlass::layout::RowMajor, 128 / cutlass::sizeof_bits<ElemCD>::value,
    cutlass::epilogue::collective::EpilogueScheduleAuto
  >::CollectiveOp;

using CollectiveMainloop = typename cutlass::gemm::collective::CollectiveBuilder<
    cutlass::arch::Sm90, cutlass::arch::OpClassTensorOp,
    ElemA, cutlass::layout::RowMajor, 128 / cutlass::sizeof_bits<ElemA>::value,
    ElemB, cutlass::layout::ColumnMajor, 128 / cutlass::sizeof_bits<ElemB>::value,
    Acc,
    TileShape, ClusterShape,
    cutlass::gemm::collective::StageCountAutoCarveout<static_cast<int>(sizeof(typename CollectiveEpilogue::SharedStorage))>,
    cutlass::gemm::collective::KernelScheduleAuto
  >::CollectiveOp;

using GemmKernel = cutlass::gemm::kernel::GemmUniversal<
    cute::Shape<int,int,int,int>,
    CollectiveMainloop,
    CollectiveEpilogue
>;
using Gemm = cutlass::gemm::device::GemmUniversalAdapter<GemmKernel>;

// Force the device kernel symbol into the cubin without needing a host main.
auto* _anchor = &cutlass::device_kernel<GemmKernel>;


// ===== COMPILED SASS (sm_90a) =====

	.target	sm_90a

	.elftype	@"ET_EXEC"


//--------------------- .note.nv.tkinfo           --------------------------
	.section	.note.nv.tkinfo,"",@"SHT_NOTE"
	.sectionflags	@"SHF_NOTE_NV_TKINFO"
	.tkinfo
        /*0018*/ 	.word	0x00000002
        /*0030*/ 	.string	""
        /*0030*/ 	.string	"ptxas"
        /*0030*/ 	.string	"Cuda compilation tools, release 13.0, V13.0.88"
        /*0030*/ 	.string	"Build cuda_13.0.r13.0/compiler.36424714_0"
        /*0030*/ 	.string	"-arch sm_90a -m 64 "



//--------------------- .note.nv.cuinfo           --------------------------
	.section	.note.nv.cuinfo,"",@"SHT_NOTE"
	.sectionflags	@"SHF_NOTE_NV_CUINFO"
        /*0018*/ 	.short	0x0002
        /*001a*/ 	.short	0x005a
        /*001c*/ 	.short	0x0082
	.zero		2


//--------------------- .nv.info                  --------------------------
	.section	.nv.info,"",@"SHT_CUDA_INFO"
	.align	4


	//----- nvinfo : EIATTR_REGCOUNT
	.align		4
        /*0000*/ 	.byte	0x04, 0x2f
        /*0002*/ 	.short	(.L_15 - .L_14)
	.align		4
.L_14:
        /*0004*/ 	.word	index@(_ZN7cutlass13device_kernelINS_4gemm6kernel13GemmUniversalIN4cute5tupleIJiiiiEEENS1_10collective13CollectiveMmaINS1_34MainloopSm90TmaGmmaWarpSpecializedILi18ENS5_IJNS4_1CILi2EEENSA_ILi1EEESC_EEENS1_35KernelTmaWarpSpecializedCooperativeEEENS5_IJNSA_ILi128EEENSA_ILi64EEENSA_ILi32EEEEEENS_6half_tENS5_IJlSC_lEEESK_SL_NS4_8TiledMMAINS4_8MMA_AtomIJNS4_4SM904GMMA25MMA_64x64x16_F32F16F16_SSILNSP_5MajorE0ELSR_0ELNSP_7ScaleInE1ELSS_1EEEEEENS4_6LayoutISD_NS5_IJSC_NSA_ILi0EEESW_EEEEENS5_IJNS4_10UnderscoreESZ_SZ_EEEEENS4_13SM90_TMA_LOADENS4_14ComposedLayoutINS4_7SwizzleILi2ELi4ELi3EEENS4_18smem_ptr_flag_bitsILi16EEENSV_INS5_IJNSA_ILi8EEESI_EEENS5_IJSI_SC_EEEEEEEvNS4_8identityENS4_23SM90_TMA_LOAD_MULTICASTES1C_vS1D_EENS_8epilogue10collective6detail29Sm90TmaWarpSpecializedAdapterINS1H_15DefaultEpilogueISK_SL_SL_NS1G_6thread17LinearCombinationISK_Li1EffLNS1L_9ScaleType4KindE0ELNS_15FloatRoundStyleE2ESK_EENS1_15EpilogueDefaultEEEEEvvEEEEvNT_6ParamsE)
        /*0008*/ 	.word	0x000000a8


	//----- nvinfo : EIATTR_FRAME_SIZE
	.align		4
.L_15:
        /*000c*/ 	.byte	0x04, 0x11
        /*000e*/ 	.short	(.L_17 - .L_16)
	.align		4
.L_16:
        /*0010*/ 	.word	index@(_ZN7cutlass13device_kernelINS_4gemm6kernel13GemmUniversalIN4cute5tupleIJiiiiEEENS1_10collective13CollectiveMmaINS1_34MainloopSm90TmaGmmaWarpSpecializedILi18ENS5_IJNS4_1CILi2EEENSA_ILi1EEESC_EEENS1_35KernelTmaWarpSpecializedCooperativeEEENS5_IJNSA_ILi128EEENSA_ILi64EEENSA_ILi32EEEEEENS_6half_tENS5_IJlSC_lEEESK_SL_NS4_8TiledMMAINS4_8MMA_AtomIJNS4_4SM904GMMA25MMA_64x64x16_F32F16F16_SSILNSP_5MajorE0ELSR_0ELNSP_7ScaleInE1ELSS_1EEEEEENS4_6LayoutISD_NS5_IJSC_NSA_ILi0EEESW_EEEEENS5_IJNS4_10UnderscoreESZ_SZ_EEEEENS4_13SM90_TMA_LOADENS4_14ComposedLayoutINS4_7SwizzleILi2ELi4ELi3EEENS4_18smem_ptr_flag_bitsILi16EEENSV_INS5_IJNSA_ILi8EEESI_EEENS5_IJSI_SC_EEEEEEEvNS4_8identityENS4_23SM90_TMA_LOAD_MULTICASTES1C_vS1D_EENS_8epilogue10collective6detail29Sm90TmaWarpSpecializedAdapterINS1H_15DefaultEpilogueISK_SL_SL_NS1G_6thread17LinearCombinationISK_Li1EffLNS1L_9ScaleType4KindE0ELNS_15FloatRoundStyleE2ESK_EENS1_15EpilogueDefaultEEEEEvvEEEEvNT_6ParamsE)
        /*0014*/ 	.word	0x00000000


	//----- nvinfo : EIATTR_MIN_STACK_SIZE
	.align		4
.L_17:
        /*0018*/ 	.byte	0x04, 0x12
        /*001a*/ 	.short	(.L_19 - .L_18)
	.align		4
.L_18:
        /*001c*/ 	.word	index@(_ZN7cutlass13device_kernelINS_4gemm6kernel13GemmUniversalIN4cute5tupleIJiiiiEEENS1_10collective13CollectiveMmaINS1_34MainloopSm90TmaGmmaWarpSpecializedILi18ENS5_IJNS4_1CILi2EEENSA_ILi1EEESC_EEENS1_35KernelTmaWarpSpecializedCooperativeEEENS5_IJNSA_ILi128EEENSA_ILi64EEENSA_ILi32EEEEEENS_6half_tENS5_IJlSC_lEEESK_SL_NS4_8TiledMMAINS4_8MMA_AtomIJNS4_4SM904GMMA25MMA_64x64x16_F32F16F16_SSILNSP_5MajorE0ELSR_0ELNSP_7ScaleInE1ELSS_1EEEEEENS4_6LayoutISD_NS5_IJSC_NSA_ILi0EEESW_EEEEENS5_IJNS4_10UnderscoreESZ_SZ_EEEEENS4_13SM90_TMA_LOADENS4_14ComposedLayoutINS4_7SwizzleILi2ELi4ELi3EEENS4_18smem_ptr_flag_bitsILi16EEENSV_INS5_IJNSA_ILi8EEESI_EEENS5_IJSI_SC_EEEEEEEvNS4_8identityENS4_23SM90_TMA_LOAD_MULTICASTES1C_vS1D_EENS_8epilogue10collective6detail29Sm90TmaWarpSpecializedAdapterINS1H_15DefaultEpilogueISK_SL_SL_NS1G_6thread17LinearCombinationISK_Li1EffLNS1L_9ScaleType4KindE0ELNS_15FloatRoundStyleE2ESK_EENS1_15EpilogueDefaultEEEEEvvEEEEvNT_6ParamsE)
        /*0020*/ 	.word	0x00000000
.L_19:


//--------------------- .nv.compat                --------------------------
	.section	.nv.compat,"",@"SHT_CUDA_COMPAT_INFO"
	.align	4
        /*0000*/ 	.byte	0x02, 0x09, 0x01, 0x00, 0x02, 0x02, 0x04, 0x00, 0x02, 0x05, 0x05, 0x00, 0x03, 0x07, 0x01, 0x01
        /*0010*/ 	.byte	0x02, 0x03, 0x01, 0x00, 0x02, 0x06, 0x01, 0x00, 0x04, 0x0b, 0x08, 0x00, 0x00, 0x00, 0x00, 0x00
        /*0020*/ 	.byte	0x00, 0x00, 0x00, 0x00


//--------------------- .nv.info._ZN7cutlass13device_kernelINS_4gemm6kernel13GemmUniversalIN4cute5tupleIJiiiiEEENS1_10collective13CollectiveMmaINS1_34MainloopSm90TmaGmmaWarpSpecializedILi18ENS5_IJNS4_1CILi2EEENSA_ILi1EEESC_EEENS1_35KernelTmaWarpSpecializedCooperativeEEENS5_IJNSA_ILi128EEENSA_ILi64EEENSA_ILi32EEEEEENS_6half_tENS5_IJlSC_lEEESK_SL_NS4_8TiledMMAINS4_8MMA_AtomIJNS4_4SM904GMMA25MMA_64x64x16_F32F16F16_SSILNSP_5MajorE0ELSR_0ELNSP_7ScaleInE1ELSS_1EEEEEENS4_6LayoutISD_NS5_IJSC_NSA_ILi0EEESW_EEEEENS5_IJNS4_10UnderscoreESZ_SZ_EEEEENS4_13SM90_TMA_LOADENS4_14ComposedLayoutINS4_7SwizzleILi2ELi4ELi3EEENS4_18smem_ptr_flag_bitsILi16EEENSV_INS5_IJNSA_ILi8EEESI_EEENS5_IJSI_SC_EEEEEEEvNS4_8identityENS4_23SM90_TMA_LOAD_MULTICASTES1C_vS1D_EENS_8epilogue10collective6detail29Sm90TmaWarpSpecializedAdapterINS1H_15DefaultEpilogueISK_SL_SL_NS1G_6thread17LinearCombinationISK_Li1EffLNS1L_9ScaleType4KindE0ELNS_15FloatRoundStyleE2ESK_EENS1_15EpilogueDefaultEEEEEvvEEEEvNT_6ParamsE --------------------------
	.section	.nv.info._ZN7cutlass13device_kernelINS_4gemm6kernel13GemmUniversalIN4cute5tupleIJiiiiEEENS1_10collective13CollectiveMmaINS1_34MainloopSm90TmaGmmaWarpSpecializedILi18ENS5_IJNS4_1CILi2EEENSA_ILi1EEESC_EEENS1_35KernelTmaWarpSpecializedCooperativeEEENS5_IJNSA_ILi128EEENSA_ILi64EEENSA_ILi32EEEEEENS_6half_tENS5_IJlSC_lEEESK_SL_NS4_8TiledMMAINS4_8MMA_AtomIJNS4_4SM904GMMA25MMA_64x64x16_F32F16F16_SSILNSP_5MajorE0ELSR_0ELNSP_7ScaleInE1ELSS_1EEEEEENS4_6LayoutISD_NS5_IJSC_NSA_ILi0EEESW_EEEEENS5_IJNS4_10UnderscoreESZ_SZ_EEEEENS4_13SM90_TMA_LOADENS4_14ComposedLayoutINS4_7SwizzleILi2ELi4ELi3EEENS4_18smem_ptr_flag_bitsILi16EEENSV_INS5_IJNSA_ILi8EEESI_EEENS5_IJSI_SC_EEEEEEEvNS4_8identityENS4_23SM90_TMA_LOAD_MULTICASTES1C_vS1D_EENS_8epilogue10collective6detail29Sm90TmaWarpSpecializedAdapterINS1H_15DefaultEpilogueISK_SL_SL_NS1G_6thread17LinearCombinationISK_Li1EffLNS1L_9ScaleType4KindE0ELNS_15FloatRoundStyleE2ESK_EENS1_15EpilogueDefaultEEEEEvvEEEEvNT_6ParamsE,"",@"SHT_CUDA_INFO"
	.sectionflags	@""
	.align	4


	//----- nvinfo : EIATTR_CUDA_API_VERSION
	.align		4
        /*0000*/ 	.byte	0x04, 0x37
        /*0002*/ 	.short	(.L_21 - .L_20)
.L_20:
        /*0004*/ 	.word	0x00000082


	//----- nvinfo : EIATTR_KPARAM_INFO
	.align		4
.L_21:
        /*0008*/ 	.byte	0x04, 0x17
        /*000a*/ 	.short	(.L_23 - .L_22)
.L_22:
        /*000c*/ 	.word	0x00000000
        /*0010*/ 	.short	0x0000
        /*0012*/ 	.short	0x0070
        /*0014*/ 	.byte	0x00, 0xf0, 0x01, 0x10


	//----- nvinfo : EIATTR_SPARSE_MMA_MASK
	.align		4
.L_23:
        /*0018*/ 	.byte	0x03, 0x50
        /*001a*/ 	.short	0x0000


	//----- nvinfo : EIATTR_MAXREG_COUNT
	.align		4
        /*001c*/ 	.byte	0x03, 0x1b
        /*001e*/ 	.short	0x00a8


	//----- nvinfo : EIATTR_NUM_BARRIERS
	.align		4
        /*0020*/ 	.byte	0x02, 0x4c
        /*0022*/ 	.byte	0x01
	.zero		1


	//----- nvinfo : EIATTR_EXTERNS
	.align		4
        /*0024*/ 	.byte	0x04, 0x0f
        /*0026*/ 	.short	(.L_25 - .L_24)


	//   ....[0]....
	.align		4
.L_24:
        /*0028*/ 	.word	index@(__assertfail)


	//----- nvinfo : EIATTR_MERCURY_ISA_VERSION
	.align		4
.L_25:
        /*002c*/ 	.byte	0x03, 0x5f
        /*002e*/ 	.short	0x0101


	//----- nvinfo : EIATTR_INT_WARP_WIDE_INSTR_OFFSETS
	.align		4
        /*0030*/ 	.byte	0x04, 0x31
        /*0032*/ 	.short	(.L_27 - .L_26)


	//   ....[0]....
.L_26:
        /*0034*/ 	.word	0x00000670


	//   ....[1]....
        /*0038*/ 	.word	0x000006a0


	//   ....[2]....
        /*003c*/ 	.word	0x00000860


	//----- nvinfo : EIATTR_COOP_GROUP_MASK_REGIDS
	.align		4
.L_27:
        /*0040*/ 	.byte	0x04, 0x29
        /*0042*/ 	.short	(.L_29 - .L_28)


	//   ....[0]....
.L_28:
        /*0044*/ 	.word	0xffffffff


	//   ....[1]....
        /*0048*/ 	.word	0xffffffff


	//   ....[2]....
        /*004c*/ 	.word	0xffffffff


	//   ....[3]....
        /*0050*/ 	.word	0xffffffff


	//   ....[4]....
        /*0054*/ 	.word	0xffffffff


	//   ....[5]....
        /*0058*/ 	.word	0xffffffff


	//----- nvinfo : EIATTR_COOP_GROUP_INSTR_OFFSETS
	.align		4
.L_29:
        /*005c*/ 	.byte	0x04, 0x28
        /*005e*/ 	.short	(.L_31 - .L_30)


	//   ....[0]....
.L_30:
        /*0060*/ 	.word	0x00000060


	//   ....[1]....
        /*0064*/ 	.word	0x00000070


	//   ....[2]....
        /*0068*/ 	.word	0x00000130


	//   ....[3]....
        /*006c*/ 	.word	0x000004c0


	//   ....[4]....
        /*0070*/ 	.word	0x000009e0


	//   ....[5]....
        /*0074*/ 	.word	0x00001420


	//----- nvinfo : EIATTR_REG_RECONFIG
	.align		4
.L_31:
        /*0078*/ 	.byte	0x01, 0x54
	.zero		2


	//----- nvinfo : EIATTR_SYSCALL_OFFSETS
	.align		4
        /*007c*/ 	.byte	0x04, 0x46
        /*007e*/ 	.short	(.L_33 - .L_32)


	//   ....[0]....
.L_32:
        /*0080*/ 	.word	0x000015e0


	//----- nvinfo : EIATTR_MBARRIER_INSTR_OFFSETS
	.align		4
.L_33:
        /*0084*/ 	.byte	0x04, 0x39
        /*0086*/ 	.short	(.L_35 - .L_34)


	//   ....[0]....
.L_34:
        /*0088*/ 	.word	0x00000250
        /*008c*/ 	.word	0x000000ff
        /*0090*/ 	.word	0x00000000
        /*0094*/ 	.short	0x0100
        /*0096*/ 	.byte	0x08
	.zero		1


	//   ....[1]....
        /*0098*/ 	.word	0x00000260
        /*009c*/ 	.word	0x000000ff
        /*00a0*/ 	.word	0x00000090
        /*00a4*/ 	.short	0x0100
        /*00a6*/ 	.byte	0x08
	.zero		1


	//   ....[2]....
        /*00a8*/ 	.word	0x00000270
        /*00ac*/ 	.word	0x000000ff
        /*00b0*/ 	.word	0x00000008
        /*00b4*/ 	.short	0x0100
        /*00b6*/ 	.byte	0x08
	.zero		1


	//   ....[3]....
        /*00b8*/ 	.word	0x00000280
        /*00bc*/ 	.word	0x000000ff
        /*00c0*/ 	.word	0x00000098
        /*00c4*/ 	.short	0x0100
        /*00c6*/ 	.byte	0x08
	.zero		1


	//   ....[4]....
        /*00c8*/ 	.word	0x00000290
        /*00cc*/ 	.word	0x000000ff
        /*00d0*/ 	.word	0x00000010
        /*00d4*/ 	.short	0x0100
        /*00d6*/ 	.byte	0x08
	.zero		1


	//   ....[5]....
        /*00d8*/ 	.word	0x000002a0
        /*00dc*/ 	.word	0x000000ff
        /*00e0*/ 	.word	0x000000a0
        /*00e4*/ 	.short	0x0100
        /*00e6*/ 	.byte	0x08
	.zero		1


	//   ....[6]....
        /*00e8*/ 	.word	0x000002b0
        /*00ec*/ 	.word	0x000000ff
        /*00f0*/ 	.word	0x00000018
        /*00f4*/ 	.short	0x0100
        /*00f6*/ 	.byte	0x08
	.zero		1


	//   ....[7]....
        /*00f8*/ 	.word	0x000002c0
        /*00fc*/ 	.word	0x000000ff
        /*0100*/ 	.word	0x000000a8
        /*0104*/ 	.short	0x0100
        /*0106*/ 	.byte	0x08
	.zero		1


	//   ....[8]....
        /*0108*/ 	.word	0x000002d0
        /*010c*/ 	.word	0x000000ff
        /*0110*/ 	.word	0x00000020
        /*0114*/ 	.short	0x0100
        /*0116*/ 	.byte	0x08
	.zero		1


	//   ....[9]....
        /*0118*/ 	.word	0x000002e0
        /*011c*/ 	.word	0x000000ff
        /*0120*/ 	.word	0x000000b0
        /*0124*/ 	.short	0x0100
        /*0126*/ 	.byte	0x08
	.zero		1


	//   ....[10]....
        /*0128*/ 	.word	0x000002f0
        /*012c*/ 	.word	0x000000ff
        /*0130*/ 	.word	0x00000028
        /*0134*/ 	.short	0x0100
        /*0136*/ 	.byte	0x08
	.zero		1


	//   ....[11]....
        /*0138*/ 	.word	0x00000300
        /*013c*/ 	.word	0x000000ff
        /*0140*/ 	.word	0x000000b8
        /*0144*/ 	.short	0x0100
        /*0146*/ 	.byte	0x08
	.zero		1


	//   ....[12]....
        /*0148*/ 	.word	0x00000310
        /*014c*/ 	.word	0x000000ff
        /*0150*/ 	.word	0x00000030
        /*0154*/ 	.short	0x0100
        /*0156*/ 	.byte	0x08
	.zero		1


	//   ....[13]....
        /*0158*/ 	.word	0x00000320
        /*015c*/ 	.word	0x000000ff
        /*0160*/ 	.word	0x000000c0
        /*0164*/ 	.short	0x0100
        /*0166*/ 	.byte	0x08
	.zero		1


	//   ....[14]....
        /*0168*/ 	.word	0x00000330
        /*016c*/ 	.word	0x000000ff
        /*0170*/ 	.word	0x00000038
        /*0174*/ 	.short	0x0100
        /*0176*/ 	.byte	0x08
	.zero		1


	//   ....[15]....
        /*0178*/ 	.word	0x00000340
        /*017c*/ 	.word	0x000000ff
        /*0180*/ 	.word	0x000000c8
        /*0184*/ 	.short	0x0100
        /*0186*/ 	.byte	0x08
	.zero		1


	//   ....[16]....
        /*0188*/ 	.word	0x00000350
        /*018c*/ 	.word	0x000000ff
        /*0190*/ 	.word	0x00000040
        /*0194*/ 	.short	0x0100
        /*0196*/ 	.byte	0x08
	.zero		1


	//   ....[17]....
        /*0198*/ 	.word	0x00000360
        /*019c*/ 	.word	0x000000ff
        /*01a0*/ 	.word	0x000000d0
        /*01a4*/ 	.short	0x0100
        /*01a6*/ 	.byte	0x08
	.zero		1


	//   ....[18]....
        /*01a8*/ 	.word	0x00000370
        /*01ac*/ 	.word	0x000000ff
        /*01b0*/ 	.word	0x00000048
        /*01b4*/ 	.short	0x0100
        /*01b6*/ 	.byte	0x08
	.zero		1


	//   ....[19]....
        /*01b8*/ 	.word	0x00000380
        /*01bc*/ 	.word	0x000000ff
        /*01c0*/ 	.word	0x000000d8
        /*01c4*/ 	.short	0x0100
        /*01c6*/ 	.byte	0x08
	.zero		1


	//   ....[20]....
        /*01c8*/ 	.word	0x00000390
        /*01cc*/ 	.word	0x000000ff
        /*01d0*/ 	.word	0x00000050
        /*01d4*/ 	.short	0x0100
        /*01d6*/ 	.byte	0x08
	.zero		1


	//   ....[21]....
        /*01d8*/ 	.word	0x000003a0
        /*01dc*/ 	.word	0x000000ff
        /*01e0*/ 	.word	0x000000e0
        /*01e4*/ 	.short	0x0100
        /*01e6*/ 	.byte	0x08
	.zero		1


	//   ....[22]....
        /*01e8*/ 	.word	0x000003b0
        /*01ec*/ 	.word	0x000000ff
        /*01f0*/ 	.word	0x00000058
        /*01f4*/ 	.short	0x0100
        /*01f6*/ 	.byte	0x08
	.zero		1


	//   ....[23]....
        /*01f8*/ 	.word	0x000003c0
        /*01fc*/ 	.word	0x000000ff
        /*0200*/ 	.word	0x000000e8
        /*0204*/ 	.short	0x0100
        /*0206*/ 	.byte	0x08
	.zero		1


	//   ....[24]....
        /*0208*/ 	.word	0x000003d0
        /*020c*/ 	.word	0x000000ff
        /*0210*/ 	.word	0x00000060
        /*0214*/ 	.short	0x0100
        /*0216*/ 	.byte	0x08
	.zero		1


	//   ....[25]....
        /*0218*/ 	.word	0x000003e0
        /*021c*/ 	.word	0x000000ff
        /*0220*/ 	.word	0x000000f0
        /*0224*/ 	.short	0x0100
        /*0226*/ 	.byte	0x08
	.zero		1


	//   ....[26]....
        /*0228*/ 	.word	0x000003f0
        /*022c*/ 	.word	0x000000ff
        /*0230*/ 	.word	0x00000068
        /*0234*/ 	.short	0x0100
        /*0236*/ 	.byte	0x08
	.zero		1


	//   ....[27]....
        /*0238*/ 	.word	0x00000400
        /*023c*/ 	.word	0x000000ff
        /*0240*/ 	.word	0x000000f8
        /*0244*/ 	.short	0x0100
        /*0246*/ 	.byte	0x08
	.zero		1


	//   ....[28]....
        /*0248*/ 	.word	0x00000410
        /*024c*/ 	.word	0x000000ff
        /*0250*/ 	.word	0x00000070
        /*0254*/ 	.short	0x0100
        /*0256*/ 	.byte	0x08
	.zero		1


	//   ....[29]....
        /*0258*/ 	.word	0x00000420
        /*025c*/ 	.word	0x000000ff
        /*0260*/ 	.word	0x00000100
        /*0264*/ 	.short	0x0100
        /*0266*/ 	.byte	0x08
	.zero		1


	//   ....[30]....
        /*0268*/ 	.word	0x00000430
        /*026c*/ 	.word	0x000000ff
        /*0270*/ 	.word	0x00000078
        /*0274*/ 	.short	0x0100
        /*0276*/ 	.byte	0x08
	.zero		1


	//   ....[31]....
        /*0278*/ 	.word	0x00000440
        /*027c*/ 	.word	0x000000ff
        /*0280*/ 	.word	0x00000108
        /*0284*/ 	.short	0x0100
        /*0286*/ 	.byte	0x08
	.zero		1


	//   ....[32]....
        /*0288*/ 	.word	0x00000450
        /*028c*/ 	.word	0x000000ff
        /*0290*/ 	.word	0x00000080
        /*0294*/ 	.short	0x0100
        /*0296*/ 	.byte	0x08
	.zero		1


	//   ....[33]....
        /*0298*/ 	.word	0x00000460
        /*029c*/ 	.word	0x000000ff
        /*02a0*/ 	.word	0x00000110
        /*02a4*/ 	.short	0x0100
        /*02a6*/ 	.byte	0x08
	.zero		1


	//   ....[34]....
        /*02a8*/ 	.word	0x00000470
        /*02ac*/ 	.word	0x000000ff
        /*02b0*/ 	.word	0x00000088
        /*02b4*/ 	.short	0x0100
        /*02b6*/ 	.byte	0x08
	.zero		1


	//   ....[35]....
        /*02b8*/ 	.word	0x00000480
        /*02bc*/ 	.word	0x000000ff
        /*02c0*/ 	.word	0x00000118
        /*02c4*/ 	.short	0x0100
        /*02c6*/ 	.byte	0x08
	.zero		1


	//   ....[36]....
        /*02c8*/ 	.word	0x000008e0
        /*02cc*/ 	.word	0x000000ff
        /*02d0*/ 	.word	0x00000130
        /*02d4*/ 	.short	0x0100
        /*02d6*/ 	.byte	0x06
	.zero		1


	//   ....[37]....
        /*02d8*/ 	.word	0x00000970
        /*02dc*/ 	.word	0x000000ff
        /*02e0*/ 	.word	0x00000138
        /*02e4*/ 	.short	0x0100
        /*02e6*/ 	.byte	0x06
	.zero		1


	//   ....[38]....
        /*02e8*/ 	.word	0x000016a0
        /*02ec*/ 	.word	0x00000003
        /*02f0*/ 	.word	0x00000000
        /*02f4*/ 	.short	0x010a
        /*02f6*/ 	.byte	0x3f
	.zero		1


	//   ....[39]....
        /*02f8*/ 	.word	0x000016e0
        /*02fc*/ 	.word	0x00000003
        /*0300*/ 	.word	0x00000000
        /*0304*/ 	.short	0x010a
        /*0306*/ 	.byte	0x3f
	.zero		1


	//   ....[40]....
        /*0308*/ 	.word	0x000019b0
        /*030c*/ 	.word	0x00000005
        /*0310*/ 	.word	0x00000000
        /*0314*/ 	.short	0x010a
        /*0316*/ 	.byte	0x3f
	.zero		1


	//   ....[41]....
        /*0318*/ 	.word	0x000019f0
        /*031c*/ 	.word	0x00000005
        /*0320*/ 	.word	0x00000000
        /*0324*/ 	.short	0x010a
        /*0326*/ 	.byte	0x3f
	.zero		1


	//   ....[42]....
        /*0328*/ 	.word	0x00001b50
        /*032c*/ 	.word	0x00000005
        /*0330*/ 	.word	0x00000000
        /*0334*/ 	.short	0x0101
        /*0336*/ 	.byte	0x3f
	.zero		1


	//   ....[43]....
        /*0338*/ 	.word	0x00001d70
        /*033c*/ 	.word	0x00000003
        /*0340*/ 	.word	0x00000000
        /*0344*/ 	.short	0x0101
        /*0346*/ 	.byte	0x3f
	.zero		1


	//   ....[44]....
        /*0348*/ 	.word	0x00005280
        /*034c*/ 	.word	0x00000017
        /*0350*/ 	.word	0x00000090
        /*0354*/ 	.short	0x010a
        /*0356*/ 	.byte	0x3f
	.zero		1


	//   ....[45]....
        /*0358*/ 	.word	0x000055f0
        /*035c*/ 	.word	0x00000003
        /*0360*/ 	.word	0x00000138
        /*0364*/ 	.short	0x0101
        /*0366*/ 	.byte	0x3f
	.zero		1


	//   ....[46]....
        /*0368*/ 	.word	0x00005d50
        /*036c*/ 	.word	0x00000007
        /*0370*/ 	.word	0x00000000
        /*0374*/ 	.short	0x010a
        /*0376*/ 	.byte	0x3f
	.zero		1


	//   ....[47]....
        /*0378*/ 	.word	0x00005dd0
        /*037c*/ 	.word	0x00000008
        /*0380*/ 	.word	0x00000000
        /*0384*/ 	.short	0x010a
        /*0386*/ 	.byte	0x3f
	.zero		1


	//   ....[48]....
        /*0388*/ 	.word	0x00005e60
        /*038c*/ 	.word	0x00000009
        /*0390*/ 	.word	0x00000000
        /*0394*/ 	.short	0x010a
        /*0396*/ 	.byte	0x3f
	.zero		1


	//   ....[49]....
        /*0398*/ 	.word	0x00005ef0
        /*039c*/ 	.word	0x00000008
        /*03a0*/ 	.word	0x00000000
        /*03a4*/ 	.short	0x010a
        /*03a6*/ 	.byte	0x3f
	.zero		1


	//   ....[50]....
        /*03a8*/ 	.word	0x00005f80
        /*03ac*/ 	.word	0x00000009
        /*03b0*/ 	.word	0x00000000
        /*03b4*/ 	.short	0x010a
        /*03b6*/ 	.byte	0x3f
	.zero		1


	//   ....[51]....
        /*03b8*/ 	.word	0x00006010
        /*03bc*/ 	.word	0x00000008
        /*03c0*/ 	.word	0x00000000
        /*03c4*/ 	.short	0x010a
        /*03c6*/ 	.byte	0x3f
	.zero		1


	//   ....[52]....
        /*03c8*/ 	.word	0x000060a0
        /*03cc*/ 	.word	0x00000009
        /*03d0*/ 	.word	0x00000000
        /*03d4*/ 	.short	0x010a
        /*03d6*/ 	.byte	0x3f
	.zero		1


	//   ....[53]....
        /*03d8*/ 	.word	0x00006130
        /*03dc*/ 	.word	0x00000008
        /*03e0*/ 	.word	0x00000000
        /*03e4*/ 	.short	0x010a
        /*03e6*/ 	.byte	0x3f
	.zero		1


	//   ....[54]....
        /*03e8*/ 	.word	0x000061c0
        /*03ec*/ 	.word	0x00000009
        /*03f0*/ 	.word	0x00000000
        /*03f4*/ 	.short	0x010a
        /*03f6*/ 	.byte	0x3f
	.zero		1


	//   ....[55]....
        /*03f8*/ 	.word	0x00006250
        /*03fc*/ 	.word	0x00000008
        /*0400*/ 	.word	0x00000000
        /*0404*/ 	.short	0x010a
        /*0406*/ 	.byte	0x3f
	.zero		1


	//   ....[56]....
        /*0408*/ 	.word	0x000062e0
        /*040c*/ 	.word	0x00000009
        /*0410*/ 	.word	0x00000000
        /*0414*/ 	.short	0x010a
        /*0416*/ 	.byte	0x3f
	.zero		1


	//   ....[57]....
        /*0418*/ 	.word	0x00006370
        /*041c*/ 	.word	0x00000008
        /*0420*/ 	.word	0x00000000
        /*0424*/ 	.short	0x010a
        /*0426*/ 	.byte	0x3f
	.zero		1


	//   ....[58]....
        /*0428*/ 	.word	0x00006400
        /*042c*/ 	.word	0x00000009
        /*0430*/ 	.word	0x00000000
        /*0434*/ 	.short	0x010a
        /*0436*/ 	.byte	0x3f
	.zero		1


	//   ....[59]....
        /*0438*/ 	.word	0x00006490
        /*043c*/ 	.word	0x00000008
        /*0440*/ 	.word	0x00000000
        /*0444*/ 	.short	0x010a
        /*0446*/ 	.byte	0x3f
	.zero		1


	//   ....[60]....
        /*0448*/ 	.word	0x00006520
        /*044c*/ 	.word	0x00000009
        /*0450*/ 	.word	0x00000000
        /*0454*/ 	.short	0x010a
        /*0456*/ 	.byte	0x3f
	.zero		1


	//   ....[61]....
        /*0458*/ 	.word	0x000065b0
        /*045c*/ 	.word	0x00000008
        /*0460*/ 	.word	0x00000000
        /*0464*/ 	.short	0x010a
        /*0466*/ 	.byte	0x3f
	.zero		1


	//   ....[62]....
        /*0468*/ 	.word	0x00006640
        /*046c*/ 	.word	0x0000000b
        /*0470*/ 	.word	0x00000000
        /*0474*/ 	.short	0x010a
        /*0476*/ 	.byte	0x3f
	.zero		1


	//   ....[63]....
        /*0478*/ 	.word	0x000066d0
        /*047c*/ 	.word	0x00000003
        /*0480*/ 	.word	0x00000000
        /*0484*/ 	.short	0x010a
        /*0486*/ 	.byte	0x3f
	.zero		1


	//   ....[64]....
        /*0488*/ 	.word	0x00006730
        /*048c*/ 	.word	0x00000003
        /*0490*/ 	.word	0x00000000
        /*0494*/ 	.short	0x010a
        /*0496*/ 	.byte	0x3f
	.zero		1


	//   ....[65]....
        /*0498*/ 	.word	0x00006780
        /*049c*/ 	.word	0x00000005
        /*04a0*/ 	.word	0x00000000
        /*04a4*/ 	.short	0x010a
        /*04a6*/ 	.byte	0x3f
	.zero		1


	//   ....[66]....
        /*04a8*/ 	.word	0x00006850
        /*04ac*/ 	.word	0x00000017
        /*04b0*/ 	.word	0x00000090
        /*04b4*/ 	.short	0x010a
        /*04b6*/ 	.byte	0x3f
	.zero		1


	//   ....[67]....
        /*04b8*/ 	.word	0x00006920
        /*04bc*/ 	.word	0x00000007
        /*04c0*/ 	.word	0x00000000
        /*04c4*/ 	.short	0x010a
        /*04c6*/ 	.byte	0x3f
	.zero		1


	//   ....[68]....
        /*04c8*/ 	.word	0x00006970
        /*04cc*/ 	.word	0x00000008
        /*04d0*/ 	.word	0x00000000
        /*04d4*/ 	.short	0x010a
        /*04d6*/ 	.byte	0x3f
	.zero		1


	//   ....[69]....
        /*04d8*/ 	.word	0x000069c0
        /*04dc*/ 	.word	0x00000009
        /*04e0*/ 	.word	0x00000000
        /*04e4*/ 	.short	0x010a
        /*04e6*/ 	.byte	0x3f
	.zero		1


	//   ....[70]....
        /*04e8*/ 	.word	0x00006a10
        /*04ec*/ 	.word	0x00000008
        /*04f0*/ 	.word	0x00000000
        /*04f4*/ 	.short	0x010a
        /*04f6*/ 	.byte	0x3f
	.zero		1


	//   ....[71]....
        /*04f8*/ 	.word	0x00006a60
        /*04fc*/ 	.word	0x00000009
        /*0500*/ 	.word	0x00000000
        /*0504*/ 	.short	0x010a
        /*0506*/ 	.byte	0x3f
	.zero		1


	//   ....[72]....
        /*0508*/ 	.word	0x00006ab0
        /*050c*/ 	.word	0x00000008
        /*0510*/ 	.word	0x00000000
        /*0514*/ 	.short	0x010a
        /*0516*/ 	.byte	0x3f
	.zero		1


	//   ....[73]....
        /*0518*/ 	.word	0x00006b00
        /*051c*/ 	.word	0x00000009
        /*0520*/ 	.word	0x00000000
        /*0524*/ 	.short	0x010a
        /*0526*/ 	.byte	0x3f
	.zero		1


	//   ....[74]....
        /*0528*/ 	.word	0x00006b50
        /*052c*/ 	.word	0x00000008
        /*0530*/ 	.word	0x00000000
        /*0534*/ 	.short	0x010a
        /*0536*/ 	.byte	0x3f
	.zero		1


	//   ....[75]....
        /*0538*/ 	.word	0x00006ba0
        /*053c*/ 	.word	0x00000009
        /*0540*/ 	.word	0x00000000
        /*0544*/ 	.short	0x010a
        /*0546*/ 	.byte	0x3f
	.zero		1


	//   ....[76]....
        /*0548*/ 	.word	0x00006bf0
        /*054c*/ 	.word	0x00000008
        /*0550*/ 	.word	0x00000000
        /*0554*/ 	.short	0x010a
        /*0556*/ 	.byte	0x3f
	.zero		1


	//   ....[77]....
        /*0558*/ 	.word	0x00006c40
        /*055c*/ 	.word	0x00000009
        /*0560*/ 	.word	0x00000000
        /*0564*/ 	.short	0x010a
        /*0566*/ 	.byte	0x3f
	.zero		1


	//   ....[78]....
        /*0568*/ 	.word	0x00006c90
        /*056c*/ 	.word	0x00000008
        /*0570*/ 	.word	0x00000000
        /*0574*/ 	.short	0x010a
        /*0576*/ 	.byte	0x3f
	.zero		1


	//   ....[79]....
        /*0578*/ 	.word	0x00006ce0
        /*057c*/ 	.word	0x00000009
        /*0580*/ 	.word	0x00000000
        /*0584*/ 	.short	0x010a
        /*0586*/ 	.byte	0x3f
	.zero		1


	//   ....[80]....
        /*0588*/ 	.word	0x00006d30
        /*058c*/ 	.word	0x00000008
        /*0590*/ 	.word	0x00000000
        /*0594*/ 	.short	0x010a
        /*0596*/ 	.byte	0x3f
	.zero		1


	//   ....[81]....
        /*0598*/ 	.word	0x00006d80
        /*059c*/ 	.word	0x00000009
        /*05a0*/ 	.word	0x00000000
        /*05a4*/ 	.short	0x010a
        /*05a6*/ 	.byte	0x3f
	.zero		1


	//   ....[82]....
        /*05a8*/ 	.word	0x00006dd0
        /*05ac*/ 	.word	0x00000008
        /*05b0*/ 	.word	0x00000000
        /*05b4*/ 	.short	0x010a
        /*05b6*/ 	.byte	0x3f
	.zero		1


	//   ....[83]....
        /*05b8*/ 	.word	0x00006e20
        /*05bc*/ 	.word	0x0000000b
        /*05c0*/ 	.word	0x00000000
        /*05c4*/ 	.short	0x010a
        /*05c6*/ 	.byte	0x3f
	.zero		1


	//----- nvinfo : EIATTR_NUM_MBARRIERS
	.align		4
.L_35:
        /*05c8*/ 	.byte	0x03, 0x38
        /*05ca*/ 	.short	0x0026


	//----- nvinfo : EIATTR_EXIT_INSTR_OFFSETS
	.align		4
        /*05cc*/ 	.byte	0x04, 0x1c
        /*05ce*/ 	.short	(.L_37 - .L_36)


	//   ....[0]....
.L_36:
        /*05d0*/ 	.word	0x00000b40


	//   ....[1]....
        /*05d4*/ 	.word	0x00001350


	//   ....[2]....
        /*05d8*/ 	.word	0x00004990


	//   ....[3]....
        /*05dc*/ 	.word	0x00004ef0


	//   ....[4]....
        /*05e0*/ 	.word	0x00006720


	//----- nvinfo : EIATTR_MAX_THREADS
	.align		4
.L_37:
        /*05e4*/ 	.byte	0x04, 0x05
        /*05e6*/ 	.short	(.L_39 - .L_38)
.L_38:
        /*05e8*/ 	.word	0x00000180
        /*05ec*/ 	.word	0x00000001
        /*05f0*/ 	.word	0x00000001


	//----- nvinfo : EIATTR_CRS_STACK_SIZE
	.align		4
.L_39:
        /*05f4*/ 	.byte	0x04, 0x1e
        /*05f6*/ 	.short	(.L_41 - .L_40)
.L_40:
        /*05f8*/ 	.word	0x00000000


	//----- nvinfo : EIATTR_CBANK_PARAM_SIZE
	.align		4
.L_41:
        /*05fc*/ 	.byte	0x03, 0x19
        /*05fe*/ 	.short	0x0470


	//----- nvinfo : EIATTR_PARAM_CBANK
	.align		4
        /*0600*/ 	.byte	0x04, 0x0a
        /*0602*/ 	.short	(.L_43 - .L_42)
	.align		4
.L_42:
        /*0604*/ 	.word	index@(.nv.constant0._ZN7cutlass13device_kernelINS_4gemm6kernel13GemmUniversalIN4cute5tupleIJiiiiEEENS1_10collective13CollectiveMmaINS1_34MainloopSm90TmaGmmaWarpSpecializedILi18ENS5_IJNS4_1CILi2EEENSA_ILi1EEESC_EEENS1_35KernelTmaWarpSpecializedCooperativeEEENS5_IJNSA_ILi128EEENSA_ILi64EEENSA_ILi32EEEEEENS_6half_tENS5_IJlSC_lEEESK_SL_NS4_8TiledMMAINS4_8MMA_AtomIJNS4_4SM904GMMA25MMA_64x64x16_F32F16F16_SSILNSP_5MajorE0ELSR_0ELNSP_7ScaleInE1ELSS_1EEEEEENS4_6LayoutISD_NS5_IJSC_NSA_ILi0EEESW_EEEEENS5_IJNS4_10UnderscoreESZ_SZ_EEEEENS4_13SM90_TMA_LOADENS4_14ComposedLayoutINS4_7SwizzleILi2ELi4ELi3EEENS4_18smem_ptr_flag_bitsILi16EEENSV_INS5_IJNSA_ILi8EEESI_EEENS5_IJSI_SC_EEEEEEEvNS4_8identityENS4_23SM90_TMA_LOAD_MULTICASTES1C_vS1D_EENS_8epilogue10collective6detail29Sm90TmaWarpSpecializedAdapterINS1H_15DefaultEpilogueISK_SL_SL_NS1G_6thread17LinearCombinationISK_Li1EffLNS1L_9ScaleType4KindE0ELNS_15FloatRoundStyleE2ESK_EENS1_15EpilogueDefaultEEEEEvvEEEEvNT_6ParamsE)
        /*0608*/ 	.short	0x0210
        /*060a*/ 	.short	0x0470


	//----- nvinfo : EIATTR_SW_WAR
	.align		4
.L_43:
        /*060c*/ 	.byte	0x04, 0x36
        /*060e*/ 	.short	(.L_45 - .L_44)
.L_44:
        /*0610*/ 	.word	0x00000008
.L_45:


//--------------------- .nv.callgraph             --------------------------
	.section	.nv.callgraph,"",@"SHT_CUDA_CALLGRAPH"
	.align	4
	.sectionentsize	8
	.align		4
        /*0000*/ 	.word	0x00000000
	.align		4
        /*0004*/ 	.word	0xffffffff
	.align		4
        /*0008*/ 	.word	index@(_ZN7cutlass13device_kernelINS_4gemm6kernel13GemmUniversalIN4cute5tupleIJiiiiEEENS1_10collective13CollectiveMmaINS1_34MainloopSm90TmaGmmaWarpSpecializedILi18ENS5_IJNS4_1CILi2EEENSA_ILi1EEESC_EEENS1_35KernelTmaWarpSpecializedCooperativeEEENS5_IJNSA_ILi128EEENSA_ILi64EEENSA_ILi32EEEEEENS_6half_tENS5_IJlSC_lEEESK_SL_NS4_8TiledMMAINS4_8MMA_AtomIJNS4_4SM904GMMA25MMA_64x64x16_F32F16F16_SSILNSP_5MajorE0ELSR_0ELNSP_7ScaleInE1ELSS_1EEEEEENS4_6LayoutISD_NS5_IJSC_NSA_ILi0EEESW_EEEEENS5_IJNS4_10UnderscoreESZ_SZ_EEEEENS4_13SM90_TMA_LOADENS4_14ComposedLayoutINS4_7SwizzleILi2ELi4ELi3EEENS4_18smem_ptr_flag_bitsILi16EEENSV_INS5_IJNSA_ILi8EEESI_EEENS5_IJSI_SC_EEEEEEEvNS4_8identityENS4_23SM90_TMA_LOAD_MULTICASTES1C_vS1D_EENS_8epilogue10collective6detail29Sm90TmaWarpSpecializedAdapterINS1H_15DefaultEpilogueISK_SL_SL_NS1G_6thread17LinearCombinationISK_Li1EffLNS1L_9ScaleType4KindE0ELNS_15FloatRoundStyleE2ESK_EENS1_15EpilogueDefaultEEEEEvvEEEEvNT_6ParamsE)
	.align		4
        /*000c*/ 	.word	index@(__assertfail)
	.align		4
        /*0010*/ 	.word	0x00000000
	.align		4
        /*0014*/ 	.word	0xfffffffe
	.align		4
        /*0018*/ 	.word	0x00000000
	.align		4
        /*001c*/ 	.word	0xfffffffd
	.align		4
        /*0020*/ 	.word	0x00000000
	.align		4
        /*0024*/ 	.word	0xfffffffc


//--------------------- .nv.constant4             --------------------------
	.section	.nv.constant4,"a",@progbits
	.align	8
	.align		8
.nv.constant4:
        /*0000*/ 	.dword	__assertfail
	.align		8
        /*0008*/ 	.dword	__unnamed_1
	.align		8
        /*0010*/ 	.dword	_ZN39_INTERNAL_68b2951d_4_k_cu_dd4d2f01_33594cuda3std3__45__cpo5beginE
	.align		8
        /*0018*/ 	.dword	_ZN39_INTERNAL_68b2951d_4_k_cu_dd4d2f01_33594cuda3std3__45__cpo3endE
	.align		8
        /*0020*/ 	.dword	_ZN39_INTERNAL_68b2951d_4_k_cu_dd4d2f01_33594cuda3std3__45__cpo6cbeginE
	.align		8
        /*0028*/ 	.dword	_ZN39_INTERNAL_68b2951d_4_k_cu_dd4d2f01_33594cuda3std3__45__cpo4cendE
	.align		8
        /*0030*/ 	.dword	_ZN39_INTERNAL_68b2951d_4_k_cu_dd4d2f01_33594cuda3std3__441_GLOBAL__N__68b2951d_4_k_cu_dd4d2f01_33596ignoreE
	.align		8
        /*0038*/ 	.dword	_ZN39_INTERNAL_68b2951d_4_k_cu_dd4d2f01_33594cuda3std3__419piecewise_constructE
	.align		8
        /*0040*/ 	.dword	_ZN39_INTERNAL_68b2951d_4_k_cu_dd4d2f01_33594cuda3std3__48in_placeE
	.align		8
        /*0048*/ 	.dword	_ZN39_INTERNAL_68b2951d_4_k_cu_dd4d2f01_33594cuda3std6ranges3__45__cpo4swapE
	.align		8
        /*0050*/ 	.dword	_ZN39_INTERNAL_68b2951d_4_k_cu_dd4d2f01_33594cuda3std6ranges3__45__cpo9iter_moveE
	.align		8
        /*0058*/ 	.dword	_ZN39_INTERNAL_68b2951d_4_k_cu_dd4d2f01_33594cute7productE
	.align		8
        /*0060*/ 	.dword	_ZN39_INTERNAL_68b2951d_4_k_cu_dd4d2f01_33594cute1_E
	.align		8
        /*0068*/ 	.dword	$str$22
	.align		8
        /*0070*/ 	.dword	$str$23


//--------------------- .text._ZN7cutlass13device_kernelINS_4gemm6kernel13GemmUniversalIN4cute5tupleIJiiiiEEENS1_10collective13CollectiveMmaINS1_34MainloopSm90TmaGmmaWarpSpecializedILi18ENS5_IJNS4_1CILi2EEENSA_ILi1EEESC_EEENS1_35KernelTmaWarpSpecializedCooperativeEEENS5_IJNSA_ILi128EEENSA_ILi64EEENSA_ILi32EEEEEENS_6half_tENS5_IJlSC_lEEESK_SL_NS4_8TiledMMAINS4_8MMA_AtomIJNS4_4SM904GMMA25MMA_64x64x16_F32F16F16_SSILNSP_5MajorE0ELSR_0ELNSP_7ScaleInE1ELSS_1EEEEEENS4_6LayoutISD_NS5_IJSC_NSA_ILi0EEESW_EEEEENS5_IJNS4_10UnderscoreESZ_SZ_EEEEENS4_13SM90_TMA_LOADENS4_14ComposedLayoutINS4_7SwizzleILi2ELi4ELi3EEENS4_18smem_ptr_flag_bitsILi16EEENSV_INS5_IJNSA_ILi8EEESI_EEENS5_IJSI_SC_EEEEEEEvNS4_8identityENS4_23SM90_TMA_LOAD_MULTICASTES1C_vS1D_EENS_8epilogue10collective6detail29Sm90TmaWarpSpecializedAdapterINS1H_15DefaultEpilogueISK_SL_SL_NS1G_6thread17LinearCombinationISK_Li1EffLNS1L_9ScaleType4KindE0ELNS_15FloatRoundStyleE2ESK_EENS1_15EpilogueDefaultEEEEEvvEEEEvNT_6ParamsE --------------------------
	.section	.text._ZN7cutlass13device_kernelINS_4gemm6kernel13GemmUniversalIN4cute5tupleIJiiiiEEENS1_10collective13CollectiveMmaINS1_34MainloopSm90TmaGmmaWarpSpecializedILi18ENS5_IJNS4_1CILi2EEENSA_ILi1EEESC_EEENS1_35KernelTmaWarpSpecializedCooperativeEEENS5_IJNSA_ILi128EEENSA_ILi64EEENSA_ILi32EEEEEENS_6half_tENS5_IJlSC_lEEESK_SL_NS4_8TiledMMAINS4_8MMA_AtomIJNS4_4SM904GMMA25MMA_64x64x16_F32F16F16_SSILNSP_5MajorE0ELSR_0ELNSP_7ScaleInE1ELSS_1EEEEEENS4_6LayoutISD_NS5_IJSC_NSA_ILi0EEESW_EEEEENS5_IJNS4_10UnderscoreESZ_SZ_EEEEENS4_13SM90_TMA_LOADENS4_14ComposedLayoutINS4_7SwizzleILi2ELi4ELi3EEENS4_18smem_ptr_flag_bitsILi16EEENSV_INS5_IJNSA_ILi8EEESI_EEENS5_IJSI_SC_EEEEEEEvNS4_8identityENS4_23SM90_TMA_LOAD_MULTICASTES1C_vS1D_EENS_8epilogue10collective6detail29Sm90TmaWarpSpecializedAdapterINS1H_15DefaultEpilogueISK_SL_SL_NS1G_6thread17LinearCombinationISK_Li1EffLNS1L_9ScaleType4KindE0ELNS_15FloatRoundStyleE2ESK_EENS1_15EpilogueDefaultEEEEEvvEEEEvNT_6ParamsE,"ax",@progbits
	.align	128
.text._ZN7cutlass13device_kernelINS_4gemm6kernel13GemmUniversalIN4cute5tupleIJiiiiEEENS1_10collective13CollectiveMmaINS1_34MainloopSm90TmaGmmaWarpSpecializedILi18ENS5_IJNS4_1CILi2EEENSA_ILi1EEESC_EEENS1_35KernelTmaWarpSpecializedCooperativeEEENS5_IJNSA_ILi128EEENSA_ILi64EEENSA_ILi32EEEEEENS_6half_tENS5_IJlSC_lEEESK_SL_NS4_8TiledMMAINS4_8MMA_AtomIJNS4_4SM904GMMA25MMA_64x64x16_F32F16F16_SSILNSP_5MajorE0ELSR_0ELNSP_7ScaleInE1ELSS_1EEEEEENS4_6LayoutISD_NS5_IJSC_NSA_ILi0EEESW_EEEEENS5_IJNS4_10UnderscoreESZ_SZ_EEEEENS4_13SM90_TMA_LOADENS4_14ComposedLayoutINS4_7SwizzleILi2ELi4ELi3EEENS4_18smem_ptr_flag_bitsILi16EEENSV_INS5_IJNSA_ILi8EEESI_EEENS5_IJSI_SC_EEEEEEEvNS4_8identityENS4_23SM90_TMA_LOAD_MULTICASTES1C_vS1D_EENS_8epilogue10collective6detail29Sm90TmaWarpSpecializedAdapterINS1H_15DefaultEpilogueISK_SL_SL_NS1G_6thread17LinearCombinationISK_Li1EffLNS1L_9ScaleType4KindE0ELNS_15FloatRoundStyleE2ESK_EENS1_15EpilogueDefaultEEEEEvvEEEEvNT_6ParamsE:
        .type           _ZN7cutlass13device_kernelINS_4gemm6kernel13GemmUniversalIN4cute5tupleIJiiiiEEENS1_10collective13CollectiveMmaINS1_34MainloopSm90TmaGmmaWarpSpecializedILi18ENS5_IJNS4_1CILi2EEENSA_ILi1EEESC_EEENS1_35KernelTmaWarpSpecializedCooperativeEEENS5_IJNSA_ILi128EEENSA_ILi64EEENSA_ILi32EEEEEENS_6half_tENS5_IJlSC_lEEESK_SL_NS4_8TiledMMAINS4_8MMA_AtomIJNS4_4SM904GMMA25MMA_64x64x16_F32F16F16_SSILNSP_5MajorE0ELSR_0ELNSP_7ScaleInE1ELSS_1EEEEEENS4_6LayoutISD_NS5_IJSC_NSA_ILi0EEESW_EEEEENS5_IJNS4_10UnderscoreESZ_SZ_EEEEENS4_13SM90_TMA_LOADENS4_14ComposedLayoutINS4_7SwizzleILi2ELi4ELi3EEENS4_18smem_ptr_flag_bitsILi16EEENSV_INS5_IJNSA_ILi8EEESI_EEENS5_IJSI_SC_EEEEEEEvNS4_8identityENS4_23SM90_TMA_LOAD_MULTICASTES1C_vS1D_EENS_8epilogue10collective6detail29Sm90TmaWarpSpecializedAdapterINS1H_15DefaultEpilogueISK_SL_SL_NS1G_6thread17LinearCombinationISK_Li1EffLNS1L_9ScaleType4KindE0ELNS_15FloatRoundStyleE2ESK_EENS1_15EpilogueDefaultEEEEEvvEEEEvNT_6ParamsE,@function
        .size           _ZN7cutlass13device_kernelINS_4gemm6kernel13GemmUniversalIN4cute5tupleIJiiiiEEENS1_10collective13CollectiveMmaINS1_34MainloopSm90TmaGmmaWarpSpecializedILi18ENS5_IJNS4_1CILi2EEENSA_ILi1EEESC_EEENS1_35KernelTmaWarpSpecializedCooperativeEEENS5_IJNSA_ILi128EEENSA_ILi64EEENSA_ILi32EEEEEENS_6half_tENS5_IJlSC_lEEESK_SL_NS4_8TiledMMAINS4_8MMA_AtomIJNS4_4SM904GMMA25MMA_64x64x16_F32F16F16_SSILNSP_5MajorE0ELSR_0ELNSP_7ScaleInE1ELSS_1EEEEEENS4_6LayoutISD_NS5_IJSC_NSA_ILi0EEESW_EEEEENS5_IJNS4_10UnderscoreESZ_SZ_EEEEENS4_13SM90_TMA_LOADENS4_14ComposedLayoutINS4_7SwizzleILi2ELi4ELi3EEENS4_18smem_ptr_flag_bitsILi16EEENSV_INS5_IJNSA_ILi8EEESI_EEENS5_IJSI_SC_EEEEEEEvNS4_8identityENS4_23SM90_TMA_LOAD_MULTICASTES1C_vS1D_EENS_8epilogue10collective6detail29Sm90TmaWarpSpecializedAdapterINS1H_15DefaultEpilogueISK_SL_SL_NS1G_6thread17LinearCombinationISK_Li1EffLNS1L_9ScaleType4KindE0ELNS_15FloatRoundStyleE2ESK_EENS1_15EpilogueDefaultEEEEEvvEEEEvNT_6ParamsE,(.L_x_164 - _ZN7cutlass13device_kernelINS_4gemm6kernel13GemmUniversalIN4cute5tupleIJiiiiEEENS1_10collective13CollectiveMmaINS1_34MainloopSm90TmaGmmaWarpSpecializedILi18ENS5_IJNS4_1CILi2EEENSA_ILi1EEESC_EEENS1_35KernelTmaWarpSpecializedCooperativeEEENS5_IJNSA_ILi128EEENSA_ILi64EEENSA_ILi32EEEEEENS_6half_tENS5_IJlSC_lEEESK_SL_NS4_8TiledMMAINS4_8MMA_AtomIJNS4_4SM904GMMA25MMA_64x64x16_F32F16F16_SSILNSP_5MajorE0ELSR_0ELNSP_7ScaleInE1ELSS_1EEEEEENS4_6LayoutISD_NS5_IJSC_NSA_ILi0EEESW_EEEEENS5_IJNS4_10UnderscoreESZ_SZ_EEEEENS4_13SM90_TMA_LOADENS4_14ComposedLayoutINS4_7SwizzleILi2ELi4ELi3EEENS4_18smem_ptr_flag_bitsILi16EEENSV_INS5_IJNSA_ILi8EEESI_EEENS5_IJSI_SC_EEEEEEEvNS4_8identityENS4_23SM90_TMA_LOAD_MULTICASTES1C_vS1D_EENS_8epilogue10collective6detail29Sm90TmaWarpSpecializedAdapterINS1H_15DefaultEpilogueISK_SL_SL_NS1G_6thread17LinearCombinationISK_Li1EffLNS1L_9ScaleType4KindE0ELNS_15FloatRoundStyleE2ESK_EENS1_15EpilogueDefaultEEEEEvvEEEEvNT_6ParamsE)
        .other          _ZN7cutlass13device_kernelINS_4gemm6kernel13GemmUniversalIN4cute5tupleIJiiiiEEENS1_10collective13CollectiveMmaINS1_34MainloopSm90TmaGmmaWarpSpecializedILi18ENS5_IJNS4_1CILi2EEENSA_ILi1EEESC_EEENS1_35KernelTmaWarpSpecializedCooperativeEEENS5_IJNSA_ILi128EEENSA_ILi64EEENSA_ILi32EEEEEENS_6half_tENS5_IJlSC_lEEESK_SL_NS4_8TiledMMAINS4_8MMA_AtomIJNS4_4SM904GMMA25MMA_64x64x16_F32F16F16_SSILNSP_5MajorE0ELSR_0ELNSP_7ScaleInE1ELSS_1EEEEEENS4_6LayoutISD_NS5_IJSC_NSA_ILi0EEESW_EEEEENS5_IJNS4_10UnderscoreESZ_SZ_EEEEENS4_13SM90_TMA_LOADENS4_14ComposedLayoutINS4_7SwizzleILi2ELi4ELi3EEENS4_18smem_ptr_flag_bitsILi16EEENSV_INS5_IJNSA_ILi8EEESI_EEENS5_IJSI_SC_EEEEEEEvNS4_8identityENS4_23SM90_TMA_LOAD_MULTICASTES1C_vS1D_EENS_8epilogue10collective6detail29Sm90TmaWarpSpecializedAdapterINS1H_15DefaultEpilogueISK_SL_SL_NS1G_6thread17LinearCombinationISK_Li1EffLNS1L_9ScaleType4KindE0ELNS_15FloatRoundStyleE2ESK_EENS1_15EpilogueDefaultEEEEEvvEEEEvNT_6ParamsE,@"STO_CUDA_ENTRY STV_DEFAULT"
_ZN7cutlass13device_kernelINS_4gemm6kernel13GemmUniversalIN4cute5tupleIJiiiiEEENS1_10collective13CollectiveMmaINS1_34MainloopSm90TmaGmmaWarpSpecializedILi18ENS5_IJNS4_1CILi2EEENSA_ILi1EEESC_EEENS1_35KernelTmaWarpSpecializedCooperativeEEENS5_IJNSA_ILi128EEENSA_ILi64EEENSA_ILi32EEEEEENS_6half_tENS5_IJlSC_lEEESK_SL_NS4_8TiledMMAINS4_8MMA_AtomIJNS4_4SM904GMMA25MMA_64x64x16_F32F16F16_SSILNSP_5MajorE0ELSR_0ELNSP_7ScaleInE1ELSS_1EEEEEENS4_6LayoutISD_NS5_IJSC_NSA_ILi0EEESW_EEEEENS5_IJNS4_10UnderscoreESZ_SZ_EEEEENS4_13SM90_TMA_LOADENS4_14ComposedLayoutINS4_7SwizzleILi2ELi4ELi3EEENS4_18smem_ptr_flag_bitsILi16EEENSV_INS5_IJNSA_ILi8EEESI_EEENS5_IJSI_SC_EEEEEEEvNS4_8identityENS4_23SM90_TMA_LOAD_MULTICASTES1C_vS1D_EENS_8epilogue10collective6detail29Sm90TmaWarpSpecializedAdapterINS1H_15DefaultEpilogueISK_SL_SL_NS1G_6thread17LinearCombinationISK_Li1EffLNS1L_9ScaleType4KindE0ELNS_15FloatRoundStyleE2ESK_EENS1_15EpilogueDefaultEEEEEvvEEEEvNT_6ParamsE:
[----:B------:R-:W0:Y:S01]  /*0000*/  LDC R1, c[0x0][0x28] ;  /* 0x00000a00ff017b82 */ /* 0x000e220000000800 */
[----:B------:R-:W1:Y:S01]  /*0010*/  S2R R18, SR_TID.X ;  /* 0x0000000000127919 */ /* 0x000e620000002100 */
[----:B------:R-:W-:Y:S01]  /*0020*/  ELECT P0, URZ, PT ;  /* 0x00000000003f782f */ /* 0x000fe20003800000 */
[----:B------:R-:W-:Y:S01]  /*0030*/  BSSY B0, `(.L_x_0) ;  /* 0x000000f000007945 */ /* 0x000fe20003800000 */
[--C-:B-1----:R-:W-:Y:S02]  /*0040*/  SHF.R.U32.HI R0, RZ, 0x5, R18.reuse ;  /* 0x00000005ff007819 */ /* 0x102fe40000011612 */
[----:B------:R-:W-:-:S03]  /*0050*/  SHF.R.U32.HI R3, RZ, 0x7, R18 ;  /* 0x00000007ff037819 */ /* 0x000fc60000011612 */
[----:B------:R-:W1:Y:S04]  /*0060*/  SHFL.IDX PT, R2, R0, RZ, 0x1f ;  /* 0x00001fff00027589 */ /* 0x000e6800000e0000 */
[----:B------:R2:W3:Y:S01]  /*0070*/  SHFL.IDX PT, R5, R3, RZ, 0x1f ;  /* 0x00001fff03057589 */ /* 0x0004e200000e0000 */
[----:B-1----:R-:W-:-:S13]  /*0080*/  ISETP.NE.OR P0, PT, R2, RZ, !P0 ;  /* 0x000000ff0200720c */ /* 0x002fda0004705670 */
[----:B0-23--:R-:W-:Y:S05]  /*0090*/  @P0 BRA `(.L_x_1) ;  /* 0x0000000000200947 */ /* 0x00dfea0003800000 */
[----:B------:R-:W-:Y:S02]  /*00a0*/  ULDC.64 UR4, c[0x0][0x198] ;  /* 0x0000660000047ab9 */ /* 0x000fe40000000a00 */
[----:B------:R-:W-:Y:S02]  /*00b0*/  UIADD3 UR6, UP0, UR4, 0xf0, URZ ;  /* 0x000000f004067890 */ /* 0x000fe4000ff1e03f */
[----:B------:R-:W-:Y:S02]  /*00c0*/  UIADD3 UR4, UP1, UR4, 0x1f0, URZ ;  /* 0x000001f004047890 */ /* 0x000fe4000ff3e03f */
[----:B------:R-:W-:Y:S02]  /*00d0*/  UIADD3.X UR7, URZ, UR5, URZ, UP0, !UPT ;  /* 0x000000053f077290 */ /* 0x000fe400087fe43f */
[----:B------:R-:W-:-:S07]  /*00e0*/  UIADD3.X UR5, URZ, UR5, URZ, UP1, !UPT ;  /* 0x000000053f057290 */ /* 0x000fce0008ffe43f */
[----:B------:R0:W-:Y:S02]  /*00f0*/  UTMACCTL.PF [UR6] ;  /* 0x00000000060079b9 */ /* 0x0001e40008040000 */
[----:B------:R0:W-:Y:S02]  /*0100*/  UTMACCTL.PF [UR4] ;  /* 0x00000000040079b9 */ /* 0x0001e40008040000 */
[----:B0-----:R-:W-:Y:S01]  /*0110*/  NOP ;  /* 0x0000000000007918 */ /* 0x001fe20000000000 */
.L_x_1:
[----:B------:R-:W-:Y:S05]  /*0120*/  BSYNC B0 ;  /* 0x0000000000007941 */ /* 0x000fea0003800000 */
.L_x_0:
[----:B------:R-:W0:Y:S02]  /*0130*/  SHFL.IDX PT, R3, R0, RZ, 0x1f ;  /* 0x00001fff00037589 */ /* 0x000e2400000e0000 */
[----:B0-----:R-:W-:-:S13]  /*0140*/  ISETP.NE.AND P0, PT, R3, RZ, PT ;  /* 0x000000ff0300720c */ /* 0x001fda0003f05270 */
[----:B------:R-:W-:Y:S05]  /*0150*/  @P0 BRA `(.L_x_2) ;  /* 0x0000000000d40947 */ /* 0x000fea0003800000 */
[----:B------:R-:W-:Y:S01]  /*0160*/  ELECT P0, URZ, PT ;  /* 0x00000000003f782f */ /* 0x000fe20003800000 */
[----:B------:R-:W-:-:S12]  /*0170*/  BSSY B0, `(.L_x_2) ;  /* 0x0000033000007945 */ /* 0x000fd80003800000 */
[----:B------:R-:W-:Y:S05]  /*0180*/  @!P0 BRA `(.L_x_3) ;  /* 0x0000000000c48947 */ /* 0x000fea0003800000 */
[----:B------:R-:W0:Y:S01]  /*0190*/  S2UR UR8, SR_CgaCtaId ;  /* 0x00000000000879c3 */ /* 0x000e220000008800 */
[----:B------:R-:W-:Y:S01]  /*01a0*/  UMOV UR4, 0x400 ;  /* 0x0000040000047882 */ /* 0x000fe20000000000 */
[----:B------:R-:W-:Y:S01]  /*01b0*/  UMOV UR5, 0x1 ;  /* 0x0000000100057882 */ /* 0x000fe20000000000 */
[----:B------:R-:W-:Y:S02]  /*01c0*/  UMOV UR6, 0x4 ;  /* 0x0000000400067882 */ /* 0x000fe40000000000 */
[----:B------:R-:W-:-:S04]  /*01d0*/  UIADD3 UR6, -UR6, 0x100000, URZ ;  /* 0x0010000006067890 */ /* 0x000fc8000fffe13f */
[----:B------:R-:W-:Y:S02]  /*01e0*/  USHF.L.U32 UR7, UR6, 0xb, URZ ;  /* 0x0000000b06077899 */ /* 0x000fe4000800063f */
[----:B------:R-:W-:Y:S02]  /*01f0*/  USHF.L.U32 UR6, UR6, 0x1, URZ ;  /* 0x0000000106067899 */ /* 0x000fe4000800063f */
[----:B0-----:R-:W-:Y:S02]  /*0200*/  ULEA UR8, UR8, UR4, 0x18 ;  /* 0x0000000408087291 */ /* 0x001fe4000f8ec03f */
[----:B------:R-:W-:-:S04]  /*0210*/  UIADD3 UR4, -UR5, 0x100000, URZ ;  /* 0x0010000005047890 */ /* 0x000fc8000fffe13f */
[----:B------:R-:W-:Y:S02]  /*0220*/  USHF.L.U32 UR5, UR4, 0xb, URZ ;  /* 0x0000000b04057899 */ /* 0x000fe4000800063f */
[----:B------:R-:W-:Y:S01]  /*0230*/  USHF.L.U32 UR4, UR4, 0x1, URZ ;  /* 0x0000000104047899 */ /* 0x000fe2000800063f */
[----:B------:R-:W0:Y:S11]  /*0240*/  FENCE.VIEW.ASYNC.S ;  /* 0x00000000000073c6 */ /* 0x000e360000000000 */
[----:B0-----:R0:W1:Y:S01]  /*0250*/  SYNCS.EXCH.64 URZ, [UR8], UR4 ;  /* 0x00000004083f75b2 */ /* 0x0010620008000100 */
[----:B------:R0:W2:Y:S01]  /*0260*/  SYNCS.EXCH.64 URZ, [UR8+0x90], UR6 ;  /* 0x00009006083f75b2 */ /* 0x0000a20008000100 */
[----:B------:R0:W3:Y:S01]  /*0270*/  SYNCS.EXCH.64 URZ, [UR8+0x8], UR4 ;  /* 0x00000804083f75b2 */ /* 0x0000e20008000100 */
[----:B------:R0:W4:Y:S01]  /*0280*/  SYNCS.EXCH.64 URZ, [UR8+0x98], UR6 ;  /* 0x00009806083f75b2 */ /* 0x0001220008000100 */
[----:B------:R0:W0:Y:S01]  /*0290*/  SYNCS.EXCH.64 URZ, [UR8+0x10], UR4 ;  /* 0x00001004083f75b2 */ /* 0x0000220008000100 */
        /* <DEDUP_REMOVED lines=31> */
[----:B-1234-:R-:W-:Y:S01]  /*0490*/  NOP ;  /* 0x0000000000007918 */ /* 0x01efe20000000000 */
.L_x_3:
[----:B0-----:R-:W-:Y:S05]  /*04a0*/  BSYNC B0 ;  /* 0x0000000000007941 */ /* 0x001fea0003800000 */
.L_x_2:
[----:B------:R-:W-:Y:S01]  /*04b0*/  SHF.R.S32.HI R7, RZ, 0x1f, R18 ;  /* 0x0000001fff077819 */ /* 0x000fe20000011412 */
[----:B------:R-:W0:Y:S01]  /*04c0*/  SHFL.IDX PT, R0, R0, RZ, 0x1f ;  /* 0x00001fff00007589 */ /* 0x000e2200000e0000 */
[----:B------:R-:W1:Y:S01]  /*04d0*/  S2UR UR8, SR_CTAID.X ;  /* 0x00000000000879c3 */ /* 0x000e620000002500 */
[----:B------:R-:W-:Y:S02]  /*04e0*/  ELECT P0, URZ, PT ;  /* 0x00000000003f782f */ /* 0x000fe40003800000 */
[----:B------:R-:W-:Y:S01]  /*04f0*/  LEA.HI R7, R7, R18, RZ, 0x7 ;  /* 0x0000001207077211 */ /* 0x000fe200078f38ff */
[----:B------:R-:W2:Y:S01]  /*0500*/  S2R R4, SR_CTAID.Y ;  /* 0x0000000000047919 */ /* 0x000ea20000002600 */
[----:B------:R-:W-:Y:S01]  /*0510*/  SHF.R.S32.HI R8, RZ, 0x1f, R3 ;  /* 0x0000001fff087819 */ /* 0x000fe20000011403 */
[----:B------:R-:W-:Y:S01]  /*0520*/  ULDC UR4, c[0x0][0x150] ;  /* 0x0000540000047ab9 */ /* 0x000fe20000000800 */
[----:B------:R-:W-:Y:S01]  /*0530*/  LOP3.LUT R7, R7, 0xffffff80, RZ, 0xc0, !PT ;  /* 0xffffff8007077812 */ /* 0x000fe200078ec0ff */
[----:B------:R-:W-:Y:S01]  /*0540*/  NOP ;  /* 0x0000000000007918 */ /* 0x000fe20000000000 */
[----:B------:R-:W-:Y:S01]  /*0550*/  LEA.HI R8, R8, R3, RZ, 0x2 ;  /* 0x0000000308087211 */ /* 0x000fe200078f10ff */
[----:B------:R-:W3:Y:S01]  /*0560*/  LDC R10, c[0x0][0x144] ;  /* 0x00005100ff0a7b82 */ /* 0x000ee20000000800 */
[----:B------:R-:W-:Y:S01]  /*0570*/  NOP ;  /* 0x0000000000007918 */ /* 0x000fe20000000000 */
[----:B------:R-:W-:Y:S01]  /*0580*/  IMAD.IADD R6, R18, 0x1, -R7 ;  /* 0x0000000112067824 */ /* 0x000fe200078e0a07 */
[----:B------:R-:W-:Y:S01]  /*0590*/  LOP3.LUT R8, R8, 0x3ffffffc, RZ, 0xc0, !PT ;  /* 0x3ffffffc08087812 */ /* 0x000fe200078ec0ff */
[----:B------:R-:W-:Y:S01]  /*05a0*/  IMAD.MOV.U32 R23, RZ, RZ, 0x1 ;  /* 0x00000001ff177424 */ /* 0x000fe200078e00ff */
[----:B------:R-:W-:-:S02]  /*05b0*/  ISETP.NE.AND P3, PT, R5, RZ, PT ;  /* 0x000000ff0500720c */ /* 0x000fc40003f65270 */
[----:B------:R-:W-:Y:S01]  /*05c0*/  SHF.R.S32.HI R7, RZ, 0x1f, R6 ;  /* 0x0000001fff077819 */ /* 0x000fe20000011406 */
[----:B------:R-:W-:Y:S01]  /*05d0*/  IMAD.IADD R8, R3, 0x1, -R8 ;  /* 0x0000000103087824 */ /* 0x000fe200078e0a08 */
[----:B------:R-:W4:Y:S02]  /*05e0*/  LDC R13, c[0x0][0x140] ;  /* 0x00005000ff0d7b82 */ /* 0x000f240000000800 */
[----:B------:R-:W-:Y:S02]  /*05f0*/  LEA.HI R7, R7, R6, RZ, 0x3 ;  /* 0x0000000607077211 */ /* 0x000fe400078f18ff */
[----:B0-----:R-:W-:Y:S02]  /*0600*/  ISETP.NE.OR P0, PT, R0, RZ, !P0 ;  /* 0x000000ff0000720c */ /* 0x001fe40004705670 */
[--C-:B------:R-:W-:Y:S02]  /*0610*/  SHF.R.S32.HI R0, RZ, 0x3, R7.reuse ;  /* 0x00000003ff007819 */ /* 0x100fe40000011407 */
[----:B------:R-:W-:-:S02]  /*0620*/  SHF.R.S32.HI R7, RZ, 0x1f, R7 ;  /* 0x0000001fff077819 */ /* 0x000fc40000011407 */
[----:B-1----:R-:W-:Y:S02]  /*0630*/  I2FP.F32.U32 R9, UR8 ;  /* 0x0000000800097c45 */ /* 0x002fe40008201000 */
[----:B------:R-:W-:-:S03]  /*0640*/  LEA.HI R7, R7, R0, RZ, 0x2 ;  /* 0x0000000007077211 */ /* 0x000fc600078f10ff */
[----:B------:R-:W-:Y:S01]  /*0650*/  FMUL R9, R9, UR4 ;  /* 0x0000000409097c20 */ /* 0x000fe20008400000 */
[----:B------:R-:W-:Y:S01]  /*0660*/  LOP3.LUT R7, R7, 0xfffffffc, RZ, 0xc0, !PT ;  /* 0xfffffffc07077812 */ /* 0x000fe200078ec0ff */
[----:B------:R-:W-:Y:S01]  /*0670*/  VOTEU.ALL UP0, P0 ;  /* 0x00000000003f7886 */ /* 0x000fe20000000000 */
[----:B--2---:R-:W-:Y:S01]  /*0680*/  I2FP.F32.U32 R3, R4 ;  /* 0x0000000400037245 */ /* 0x004fe20000201000 */
[----:B------:R-:W-:Y:S01]  /*0690*/  ULDC UR4, c[0x0][0x154] ;  /* 0x0000550000047ab9 */ /* 0x000fe20000000800 */
[----:B------:R-:W-:Y:S01]  /*06a0*/  VOTEU.ALL UP1, P0 ;  /* 0x00000000003f7886 */ /* 0x000fe20000020000 */
[----:B------:R-:W0:Y:S01]  /*06b0*/  F2I.U32.TRUNC.NTZ R9, R9 ;  /* 0x0000000900097305 */ /* 0x000e22000020f000 */
[----:B------:R-:W-:Y:S01]  /*06c0*/  IMAD.IADD R7, R0, 0x1, -R7 ;  /* 0x0000000100077824 */ /* 0x000fe200078e0a07 */
[----:B------:R-:W1:Y:S01]  /*06d0*/  @!UP0 S2UR UR7, SR_CgaCtaId ;  /* 0x00000000000789c3 */ /* 0x000e620000008800 */
[----:B------:R-:W-:Y:S01]  /*06e0*/  FMUL R12, R3, UR4 ;  /* 0x00000004030c7c20 */ /* 0x000fe20008400000 */
[----:B------:R-:W-:Y:S01]  /*06f0*/  UMOV UR4, 0x20 ;  /* 0x0000002000047882 */ /* 0x000fe20000000000 */
[----:B------:R-:W-:Y:S01]  /*0700*/  IMAD R8, R8, 0x4, R7 ;  /* 0x0000000408087824 */ /* 0x000fe200078e0207 */
[----:B------:R-:W-:Y:S01]  /*0710*/  @!UP0 UMOV UR6, 0x400 ;  /* 0x0000040000068882 */ /* 0x000fe20000000000 */
[----:B------:R-:W-:-:S04]  /*0720*/  @!UP0 UIADD3 UR4, -UR4, 0x100000, URZ ;  /* 0x0010000004048890 */ /* 0x000fc8000fffe13f */
[----:B------:R-:W-:Y:S02]  /*0730*/  @!UP0 USHF.L.U32 UR5, UR4, 0xb, URZ ;  /* 0x0000000b04058899 */ /* 0x000fe4000800063f */
[----:B------:R-:W-:Y:S01]  /*0740*/  @!UP0 USHF.L.U32 UR4, UR4, 0x1, URZ ;  /* 0x0000000104048899 */ /* 0x000fe2000800063f */
[----:B----4-:R-:W-:Y:S01]  /*0750*/  ISETP.EQ.U32.AND P2, PT, R13, 0x1, PT ;  /* 0x000000010d00780c */ /* 0x010fe20003f42070 */
[----:B------:R-:W2:Y:S01]  /*0760*/  F2I.U32.TRUNC.NTZ R12, R12 ;  /* 0x0000000c000c7305 */ /* 0x000ea2000020f000 */
[----:B------:R-:W-:Y:S01]  /*0770*/  LEA.HI R0, R8, R8, RZ, 0x1 ;  /* 0x0000000808007211 */ /* 0x000fe200078f08ff */
[----:B------:R-:W4:Y:S03]  /*0780*/  LDC R7, c[0x0][0x148] ;  /* 0x00005200ff077b82 */ /* 0x000f260000000800 */
[----:B------:R-:W-:Y:S01]  /*0790*/  LOP3.LUT R11, R0, 0xfffffffe, RZ, 0xc0, !PT ;  /* 0xfffffffe000b7812 */ /* 0x000fe200078ec0ff */
[----:B0-----:R-:W-:Y:S01]  /*07a0*/  IMAD.MOV R15, RZ, RZ, -R9 ;  /* 0x000000ffff0f7224 */ /* 0x001fe200078e0a09 */
[----:B------:R-:W-:-:S03]  /*07b0*/  SHF.R.S32.HI R9, RZ, 0x1f, R2 ;  /* 0x0000001fff097819 */ /* 0x000fc60000011402 */
[----:B---3--:R-:W-:Y:S01]  /*07c0*/  IMAD R3, R10, R15, UR8 ;  /* 0x000000080a037e24 */ /* 0x008fe2000f8e020f */
[----:B------:R-:W-:Y:S01]  /*07d0*/  LEA.HI R9, R9, R2, RZ, 0x2 ;  /* 0x0000000209097211 */ /* 0x000fe200078f10ff */
[C---:B------:R-:W-:Y:S02]  /*07e0*/  IMAD.IADD R0, R8.reuse, 0x1, -R11 ;  /* 0x0000000108007824 */ /* 0x040fe400078e0a0b */
[----:B------:R-:W-:Y:S01]  /*07f0*/  IMAD.SHL.U32 R11, R8, 0x4, RZ ;  /* 0x00000004080b7824 */ /* 0x000fe200078e00ff */
[----:B------:R-:W-:Y:S01]  /*0800*/  LOP3.LUT R9, R9, 0xfffffffc, RZ, 0xc0, !PT ;  /* 0xfffffffc09097812 */ /* 0x000fe200078ec0ff */
[----:B--2---:R-:W-:Y:S01]  /*0810*/  IMAD.MOV R24, RZ, RZ, -R12 ;  /* 0x000000ffff187224 */ /* 0x004fe200078e0a0c */
[----:B------:R-:W-:Y:S01]  /*0820*/  ISETP.NE.AND P4, PT, R0, R3, PT ;  /* 0x000000030000720c */ /* 0x000fe20003f85270 */
[----:B-1----:R-:W-:Y:S01]  /*0830*/  @!UP0 ULEA UR6, UR7, UR6, 0x18 ;  /* 0x0000000607068291 */ /* 0x002fe2000f8ec03f */
[----:B------:R-:W-:Y:S01]  /*0840*/  LOP3.LUT R22, R8, 0xc, R11, 0x78, !PT ;  /* 0x0000000c08167812 */ /* 0x000fe200078e780b */
[----:B------:R-:W-:Y:S01]  /*0850*/  IMAD.IADD R0, R2, 0x1, -R9 ;  /* 0x0000000102007824 */ /* 0x000fe200078e0a09 */
[----:B------:R-:W-:Y:S01]  /*0860*/  VOTEU.ALL UP0, P0 ;  /* 0x00000000003f7886 */ /* 0x000fe20000000000 */
[----:B------:R-:W-:Y:S01]  /*0870*/  LOP3.LUT P0, RZ, R6, 0x7, RZ, 0xc0, !PT ;  /* 0x0000000706ff7812 */ /* 0x000fe2000780c0ff */
[----:B------:R-:W-:-:S02]  /*0880*/  VIADD R6, R5, 0xffffffff ;  /* 0xffffffff05067836 */ /* 0x000fc40000000000 */
[----:B------:R-:W-:Y:S01]  /*0890*/  ISETP.NE.AND P1, PT, R0, 0x3, PT ;  /* 0x000000030000780c */ /* 0x000fe20003f25270 */
[----:B----4-:R-:W-:Y:S01]  /*08a0*/  IMAD R9, R7, R24, R4 ;  /* 0x0000001807097224 */ /* 0x010fe200078e0204 */
[----:B------:R-:W-:Y:S02]  /*08b0*/  ISETP.LT.U32.AND P0, PT, R22, 0x2, !P0 ;  /* 0x000000021600780c */ /* 0x000fe40004701070 */
[----:B------:R-:W-:Y:S01]  /*08c0*/  ISETP.EQ.OR P1, PT, R0, RZ, !P1 ;  /* 0x000000ff0000720c */ /* 0x000fe20004f22670 */
[----:B------:R-:W0:Y:S02]  /*08d0*/  FENCE.VIEW.ASYNC.S ;  /* 0x00000000000073c6 */ /* 0x000e240000000000 */
[----:B0-----:R0:W1:Y:S01]  /*08e0*/  @!UP0 SYNCS.EXCH.64 URZ, [UR6+0x130], UR4 ;  /* 0x00013004063f85b2 */ /* 0x0010620008000100 */
[----:B------:R-:W-:Y:S02]  /*08f0*/  @P4 LEA.HI R2, R22, R22, RZ, 0x1 ;  /* 0x0000001616024211 */ /* 0x000fe400078f08ff */
[----:B------:R-:W-:-:S02]  /*0900*/  ISETP.EQ.AND P1, PT, R5, RZ, P1 ;  /* 0x000000ff0500720c */ /* 0x000fc40000f22270 */
[----:B------:R-:W-:Y:S02]  /*0910*/  @P4 SHF.R.S32.HI R2, RZ, 0x1, R2 ;  /* 0x00000001ff024819 */ /* 0x000fe40000011402 */
[----:B------:R-:W-:Y:S02]  /*0920*/  ISETP.GE.U32.AND P6, PT, R6, 0x2, PT ;  /* 0x000000020600780c */ /* 0x000fe40003fc6070 */
[----:B------:R-:W-:Y:S02]  /*0930*/  @P4 ISETP.NE.AND P5, PT, R2, R9, PT ;  /* 0x000000090200420c */ /* 0x000fe40003fa5270 */
[----:B------:R-:W-:Y:S02]  /*0940*/  SEL R2, RZ, 0x1, !P0 ;  /* 0x00000001ff027807 */ /* 0x000fe40004000000 */
[----:B------:R-:W-:Y:S02]  /*0950*/  @P4 SEL R23, RZ, 0x1, P5 ;  /* 0x00000001ff174807 */ /* 0x000fe40002800000 */
[----:B------:R-:W-:Y:S01]  /*0960*/  SEL R19, RZ, 0x1, !P1 ;  /* 0x00000001ff137807 */ /* 0x000fe20004800000 */
[----:B------:R0:W2:Y:S01]  /*0970*/  @!UP1 SYNCS.EXCH.64 URZ, [UR6+0x138], UR4 ;  /* 0x00013804063f95b2 */ /* 0x0000a20008000100 */
[----:B------:R-:W-:Y:S01]  /*0980*/  LOP3.LUT R23, R23, R2, RZ, 0xc0, !PT ;  /* 0x0000000217177212 */ /* 0x000fe200078ec0ff */
[----:B------:R-:W-:Y:S01]  /*0990*/  NOP ;  /* 0x0000000000007918 */ /* 0x000fe20000000000 */
[----:B------:R-:W-:Y:S01]  /*09a0*/  SEL R19, R19, 0x2, P6 ;  /* 0x0000000213137807 */ /* 0x000fe20003000000 */
[----:B------:R-:W-:Y:S06]  /*09b0*/  @!P2 BRA `(.L_x_4) ;  /* 0x000000000008a947 */ /* 0x000fec0003800000 */
[----:B-12---:R-:W-:Y:S01]  /*09c0*/  UCGABAR_ARV ;  /* 0x00000000000079c7 */ /* 0x006fe20008000000 */
[----:B------:R-:W-:Y:S05]  /*09d0*/  BRA `(.L_x_5) ;  /* 0x0000000000047947 */ /* 0x000fea0003800000 */
.L_x_4:
[----:B-12---:R-:W-:Y:S01]  /*09e0*/  NOP ;  /* 0x0000000000007918 */ /* 0x006fe20000000000 */
.L_x_5:
[----:B------:R-:W1:Y:S01]  /*09f0*/  LDC R2, c[0x0][0x65c] ;  /* 0x00019700ff027b82 */ /* 0x000e620000000800 */
[----:B------:R-:W-:Y:S02]  /*0a00*/  IMAD.U32 R8, RZ, RZ, UR8 ;  /* 0x00000008ff087e24 */ /* 0x000fe4000f8e00ff */
[----:B------:R-:W-:Y:S01]  /*0a10*/  IMAD.MOV.U32 R9, RZ, RZ, RZ ;  /* 0x000000ffff097224 */ /* 0x000fe200078e00ff */
[----:B-1----:R-:W-:-:S04]  /*0a20*/  ISETP.NE.AND P1, PT, R2, 0x1, PT ;  /* 0x000000010200780c */ /* 0x002fc80003f25270 */
[----:B------:R-:W-:-:S09]  /*0a30*/  P2R R5, PR, RZ, 0x2 ;  /* 0x00000002ff057803 */ /* 0x000fd20000000000 */
[----:B------:R-:W1:Y:S01]  /*0a40*/  @P1 LDC R17, c[0x0][0x10] ;  /* 0x00000400ff111b82 */ /* 0x000e620000000800 */
[----:B------:R-:W-:Y:S02]  /*0a50*/  @P1 IMAD.MOV.U32 R5, RZ, RZ, RZ ;  /* 0x000000ffff051224 */ /* 0x000fe400078e00ff */
[----:B------:R-:W-:-:S05]  /*0a60*/  @P1 IMAD.MOV.U32 R13, RZ, RZ, RZ ;  /* 0x000000ffff0d1224 */ /* 0x000fca00078e00ff */
[----:B------:R-:W2:Y:S01]  /*0a70*/  @!P1 LDC R11, c[0x0][0xc] ;  /* 0x00000300ff0b9b82 */ /* 0x000ea20000000800 */
[----:B-1----:R-:W-:-:S04]  /*0a80*/  @P1 IMAD.WIDE.U32 R16, R17, UR8, R4 ;  /* 0x0000000811101c25 */ /* 0x002fc8000f8e0004 */
[----:B------:R-:W-:Y:S02]  /*0a90*/  @P1 IMAD.IADD R17, R17, 0x1, R13 ;  /* 0x0000000111111824 */ /* 0x000fe400078e020d */
[----:B--2---:R-:W-:-:S04]  /*0aa0*/  @!P1 IMAD.WIDE.U32 R8, R4, R11, R8 ;  /* 0x0000000b04089225 */ /* 0x004fc800078e0008 */
[----:B------:R-:W-:Y:S02]  /*0ab0*/  @!P1 IMAD.MOV.U32 R16, RZ, RZ, R8 ;  /* 0x000000ffff109224 */ /* 0x000fe400078e0008 */
[----:B------:R-:W-:Y:S01]  /*0ac0*/  @!P1 IMAD.MOV.U32 R17, RZ, RZ, R9 ;  /* 0x000000ffff119224 */ /* 0x000fe200078e0009 */
[----:B------:R-:W-:Y:S06]  /*0ad0*/  @!P2 BRA `(.L_x_6) ;  /* 0x00000000000ca947 */ /* 0x000fec0003800000 */
[----:B------:R-:W-:Y:S01]  /*0ae0*/  UCGABAR_WAIT ;  /* 0x0000000000007dc7 */ /* 0x000fe20008000000 */
[----:B------:R-:W-:Y:S01]  /*0af0*/  CCTL.IVALL ;  /* 0x00000000ff00798f */ /* 0x000fe20002000000 */
[----:B------:R-:W-:Y:S05]  /*0b00*/  BRA `(.L_x_7) ;  /* 0x0000000000047947 */ /* 0x000fea0003800000 */
.L_x_6:
[----:B------:R-:W-:Y:S06]  /*0b10*/  BAR.SYNC.DEFER_BLOCKING 0x0 ;  /* 0x0000000000007b1d */ /* 0x000fec0000010000 */
.L_x_7:
[----:B------:R-:W-:Y:S05]  /*0b20*/  @!P3 BRA `(.L_x_8) ;  /* 0x0000003c009cb947 */ /* 0x000fea0003800000 */
[----:B------:R-:W-:-:S13]  /*0b30*/  ISETP.GT.U32.AND P0, PT, R6, 0x1, PT ;  /* 0x000000010600780c */ /* 0x000fda0003f04070 */
[----:B0-----:R-:W-:Y:S05]  /*0b40*/  @P0 EXIT ;  /* 0x000000000000094d */ /* 0x001fea0003800000 */
[----:B------:R-:W-:Y:S01]  /*0b50*/  ULDC.64 UR4, c[0x0][0x650] ;  /* 0x0001940000047ab9 */ /* 0x000fe20000000a00 */
[----:B------:R-:W-:Y:S01]  /*0b60*/  PRMT R0, RZ, 0x7610, R0 ;  /* 0x00007610ff007816 */ /* 0x000fe20000000000 */
[----:B------:R-:W-:Y:S01]  /*0b70*/  IMAD.MOV.U32 R60, RZ, RZ, -0x1 ;  /* 0xffffffffff3c7424 */ /* 0x000fe200078e00ff */
[----:B------:R-:W-:Y:S01]  /*0b80*/  ISETP.GE.U32.AND P0, PT, R16, UR4, PT ;  /* 0x0000000410007c0c */ /* 0x000fe2000bf06070 */
[----:B------:R-:W-:Y:S02]  /*0b90*/  IMAD.MOV.U32 R61, RZ, RZ, -0x1 ;  /* 0xffffffffff3d7424 */ /* 0x000fe400078e00ff */
[----:B------:R-:W-:Y:S01]  /*0ba0*/  IMAD.MOV.U32 R59, RZ, RZ, -0x1 ;  /* 0xffffffffff3b7424 */ /* 0x000fe200078e00ff */
[----:B------:R-:W-:-:S13]  /*0bb0*/  ISETP.GE.U32.AND.EX P0, PT, R17, UR5, PT, P0 ;  /* 0x0000000511007c0c */ /* 0x000fda000bf06100 */
[----:B------:R-:W-:Y:S05]  /*0bc0*/  @P0 BRA `(.L_x_9) ;  /* 0x0000000400280947 */ /* 0x000fea0003800000 */
[----:B------:R-:W0:Y:S01]  /*0bd0*/  LDC.64 R20, c[0x0][0x628] ;  /* 0x00018a00ff147b82 */ /* 0x000e220000000a00 */
[----:B------:R-:W-:Y:S02]  /*0be0*/  IMAD.MOV.U32 R8, RZ, RZ, R16 ;  /* 0x000000ffff087224 */ /* 0x000fe400078e0010 */
[----:B------:R-:W-:-:S05]  /*0bf0*/  IMAD.MOV.U32 R9, RZ, RZ, R17 ;  /* 0x000000ffff097224 */ /* 0x000fca00078e0011 */
[----:B------:R-:W1:Y:S08]  /*0c00*/  LDC R0, c[0x0][0x630] ;  /* 0x00018c00ff007b82 */ /* 0x000e700000000800 */
[----:B------:R-:W2:Y:S01]  /*0c10*/  LDC.64 R26, c[0x0][0x620] ;  /* 0x00018800ff1a7b82 */ /* 0x000ea20000000a00 */
[----:B0-----:R-:W-:-:S04]  /*0c20*/  ISETP.NE.U32.AND P0, PT, R20, RZ, PT ;  /* 0x000000ff1400720c */ /* 0x001fc80003f05070 */
[----:B------:R-:W-:-:S13]  /*0c30*/  ISETP.NE.AND.EX P0, PT, R21, RZ, PT, P0 ;  /* 0x000000ff1500720c */ /* 0x000fda0003f05300 */
[----:B-12---:R-:W-:Y:S05]  /*0c40*/  @!P0 BRA `(.L_x_10) ;  /* 0x0000000000288947 */ /* 0x006fea0003800000 */
[----:B------:R-:W0:Y:S02]  /*0c50*/  LDC R13, c[0x0][0x634] ;  /* 0x00018d00ff0d7b82 */ /* 0x000e240000000800 */
[----:B0-----:R-:W-:-:S05]  /*0c60*/  IADD3 R13, P0, R16, R13, RZ ;  /* 0x0000000d100d7210 */ /* 0x001fca0007f1e0ff */
[----:B------:R-:W-:-:S04]  /*0c70*/  IMAD.X R15, RZ, RZ, R17, P0 ;  /* 0x000000ffff0f7224 */ /* 0x000fc800000e0611 */
[----:B------:R-:W-:-:S04]  /*0c80*/  IMAD.WIDE.U32 R8, R15, R20, RZ ;  /* 0x000000140f087225 */ /* 0x000fc800078e00ff */
[----:B------:R-:W-:-:S04]  /*0c90*/  IMAD.WIDE.U32 R10, P0, R13, R21, R8 ;  /* 0x000000150d0a7225 */ /* 0x000fc80007800008 */
[----:B------:R-:W-:-:S04]  /*0ca0*/  IMAD.WIDE.U32 R8, R13, R20, RZ ;  /* 0x000000140d087225 */ /* 0x000fc800078e00ff */
[----:B------:R-:W-:Y:S01]  /*0cb0*/  IMAD.X R13, RZ, RZ, RZ, P0 ;  /* 0x000000ffff0d7224 */ /* 0x000fe200000e06ff */
[----:B------:R-:W-:Y:S01]  /*0cc0*/  IADD3 RZ, P0, R9, R10, RZ ;  /* 0x0000000a09ff7210 */ /* 0x000fe20007f1e0ff */
[----:B------:R-:W-:-:S04]  /*0cd0*/  IMAD.MOV.U32 R12, RZ, RZ, R11 ;  /* 0x000000ffff0c7224 */ /* 0x000fc800078e000b */
[----:B------:R-:W-:-:S08]  /*0ce0*/  IMAD.WIDE.U32.X R8, R15, R21, R12, P0 ;  /* 0x000000150f087225 */ /* 0x000fd000000e040c */
.L_x_10:
[----:B------:R-:W0:Y:S01]  /*0cf0*/  LDC.64 R20, c[0x0][0x640] ;  /* 0x00019000ff147b82 */ /* 0x000e220000000a00 */
[--C-:B------:R-:W-:Y:S01]  /*0d00*/  SHF.R.U64 R59, R8, R0, R9.reuse ;  /* 0x00000000083b7219 */ /* 0x100fe20000001209 */
[----:B------:R-:W-:Y:S01]  /*0d10*/  IMAD R28, R7, R24, R4 ;  /* 0x00000018071c7224 */ /* 0x000fe200078e0204 */
[----:B------:R-:W-:Y:S01]  /*0d20*/  SHF.R.U32.HI R0, RZ, R0, R9 ;  /* 0x00000000ff007219 */ /* 0x000fe20000011609 */
[----:B------:R-:W-:Y:S01]  /*0d30*/  IMAD.MOV.U32 R25, RZ, RZ, 0x1 ;  /* 0x00000001ff197424 */ /* 0x000fe200078e00ff */
[----:B------:R-:W-:-:S03]  /*0d40*/  IADD3 R5, P0, RZ, -R59, RZ ;  /* 0x8000003bff057210 */ /* 0x000fc60007f1e0ff */
[----:B------:R-:W1:Y:S02]  /*0d50*/  LDC R6, c[0x0][0x618] ;  /* 0x00018600ff067b82 */ /* 0x000e640000000800 */
[----:B------:R-:W-:-:S04]  /*0d60*/  IMAD.X R9, RZ, RZ, ~R0, P0 ;  /* 0x000000ffff097224 */ /* 0x000fc800000e0e00 */
[-C--:B------:R-:W-:Y:S02]  /*0d70*/  IMAD R0, R9, R26.reuse, RZ ;  /* 0x0000001a09007224 */ /* 0x080fe400078e02ff */
[----:B------:R-:W2:Y:S01]  /*0d80*/  LDC R11, c[0x0][0x608] ;  /* 0x00018200ff0b7b82 */ /* 0x000ea20000000800 */
[----:B------:R-:W-:-:S04]  /*0d90*/  IMAD.WIDE.U32 R8, R5, R26, R16 ;  /* 0x0000001a05087225 */ /* 0x000fc800078e0010 */
[----:B------:R-:W-:-:S03]  /*0da0*/  IMAD R5, R5, R27, R0 ;  /* 0x0000001b05057224 */ /* 0x000fc600078e0200 */
[----:B------:R-:W3:Y:S01]  /*0db0*/  LDC R12, c[0x0][0x658] ;  /* 0x00019600ff0c7b82 */ /* 0x000ee20000000800 */
[----:B0-----:R-:W-:Y:S01]  /*0dc0*/  ISETP.NE.U32.AND P0, PT, R20, RZ, PT ;  /* 0x000000ff1400720c */ /* 0x001fe20003f05070 */
[----:B------:R-:W-:Y:S02]  /*0dd0*/  IMAD.IADD R5, R9, 0x1, R5 ;  /* 0x0000000109057824 */ /* 0x000fe400078e0205 */
[----:B------:R-:W-:Y:S01]  /*0de0*/  IMAD.MOV.U32 R9, RZ, RZ, -0x1 ;  /* 0xffffffffff097424 */ /* 0x000fe200078e00ff */
[----:B------:R-:W-:-:S03]  /*0df0*/  ISETP.NE.AND.EX P0, PT, R21, RZ, PT, P0 ;  /* 0x000000ff1500720c */ /* 0x000fc60003f05300 */
[----:B------:R-:W0:Y:S01]  /*0e00*/  LDC R15, c[0x0][0x600] ;  /* 0x00018000ff0f7b82 */ /* 0x000e220000000800 */
[-CC-:B-1----:R-:W-:Y:S02]  /*0e10*/  SHF.R.U64 R13, R8, R6.reuse, R5.reuse ;  /* 0x00000006080d7219 */ /* 0x182fe40000001205 */
[----:B------:R-:W-:-:S05]  /*0e20*/  SHF.R.U32.HI R0, RZ, R6, R5 ;  /* 0x00000006ff007219 */ /* 0x000fca0000011605 */
[----:B------:R-:W1:Y:S01]  /*0e30*/  LDC R14, c[0x0][0x648] ;  /* 0x00019200ff0e7b82 */ /* 0x000e620000000800 */
[-CC-:B--2---:R-:W-:Y:S02]  /*0e40*/  SHF.R.U64 R29, R13, R11.reuse, R0.reuse ;  /* 0x0000000b0d1d7219 */ /* 0x184fe40000001200 */
[----:B------:R-:W-:-:S05]  /*0e50*/  SHF.R.U32.HI R5, RZ, R11, R0 ;  /* 0x0000000bff057219 */ /* 0x000fca0000011600 */
[----:B------:R-:W2:Y:S01]  /*0e60*/  LDC R26, c[0x0][0x638] ;  /* 0x00018e00ff1a7b82 */ /* 0x000ea20000000800 */
[-CC-:B---3--:R-:W-:Y:S02]  /*0e70*/  SHF.R.U64 R24, R29, R12.reuse, R5.reuse ;  /* 0x0000000c1d187219 */ /* 0x188fe40000001205 */
[-C--:B------:R-:W-:Y:S02]  /*0e80*/  SHF.L.U32 R0, R9, R12.reuse, RZ ;  /* 0x0000000c09007219 */ /* 0x080fe400000006ff */
[----:B------:R-:W-:Y:S01]  /*0e90*/  SHF.R.U32.HI R5, RZ, R12, R5 ;  /* 0x0000000cff057219 */ /* 0x000fe20000011605 */
[----:B------:R-:W-:Y:S01]  /*0ea0*/  IMAD.MOV.U32 R4, RZ, RZ, R24 ;  /* 0x000000ffff047224 */ /* 0x000fe200078e0018 */
[----:B------:R-:W-:Y:S01]  /*0eb0*/  LOP3.LUT R10, RZ, R0, RZ, 0x33, !PT ;  /* 0x00000000ff0a7212 */ /* 0x000fe200078e33ff */
[----:B------:R-:W3:Y:S01]  /*0ec0*/  LDC R27, c[0x0][0x610] ;  /* 0x00018400ff1b7b82 */ /* 0x000ee20000000800 */
[----:B------:R-:W-:Y:S05]  /*0ed0*/  @!P0 BRA `(.L_x_11) ;  /* 0x0000000000288947 */ /* 0x000fea0003800000 */
[----:B------:R-:W4:Y:S02]  /*0ee0*/  LDC R9, c[0x0][0x64c] ;  /* 0x00019300ff097b82 */ /* 0x000f240000000800 */
[----:B----4-:R-:W-:-:S05]  /*0ef0*/  IADD3 R9, P0, R24, R9, RZ ;  /* 0x0000000918097210 */ /* 0x010fca0007f1e0ff */
        /* <DEDUP_REMOVED lines=8> */
.L_x_11:
[----:B-1----:R-:W-:Y:S01]  /*0f80*/  SHF.R.U64 R4, R4, R14, R5 ;  /* 0x0000000e04047219 */ /* 0x002fe20000001205 */
[----:B0-----:R-:W-:Y:S01]  /*0f90*/  VIADD R6, R15, 0xffffffff ;  /* 0xffffffff0f067836 */ /* 0x001fe20000000000 */
[----:B------:R-:W-:Y:S02]  /*0fa0*/  SHF.L.U32 R0, R25, R12, RZ ;  /* 0x0000000c19007219 */ /* 0x000fe400000006ff */
[----:B------:R-:W-:Y:S01]  /*0fb0*/  LOP3.LUT R5, R29, R10, RZ, 0xc0, !PT ;  /* 0x0000000a1d057212 */ /* 0x000fe200078ec0ff */
[----:B------:R-:W-:Y:S01]  /*0fc0*/  IMAD.MOV R7, RZ, RZ, -R4 ;  /* 0x000000ffff077224 */ /* 0x000fe200078e0a04 */
[----:B------:R-:W-:Y:S02]  /*0fd0*/  SEL R3, R3, R28, !P1 ;  /* 0x0000001c03037207 */ /* 0x000fe40004800000 */
[----:B------:R-:W-:Y:S01]  /*0fe0*/  LOP3.LUT R6, R13, R6, RZ, 0xc0, !PT ;  /* 0x000000060d067212 */ /* 0x000fe200078ec0ff */
[----:B------:R-:W-:Y:S02]  /*0ff0*/  IMAD R4, R0, R4, R5 ;  /* 0x0000000400047224 */ /* 0x000fe400078e0205 */
[----:B--2---:R-:W-:-:S02]  /*1000*/  IMAD R0, R7, R26, R24 ;  /* 0x0000001a07007224 */ /* 0x004fc400078e0218 */
[----:B---3--:R-:W-:Y:S02]  /*1010*/  IMAD R3, R4, R27, R3 ;  /* 0x0000001b04037224 */ /* 0x008fe400078e0203 */
[----:B------:R-:W-:Y:S02]  /*1020*/  IMAD R60, R0, R15, R6 ;  /* 0x0000000f003c7224 */ /* 0x000fe400078e0206 */
[----:B------:R-:W-:-:S03]  /*1030*/  IMAD.MOV.U32 R4, RZ, RZ, 0x1 ;  /* 0x00000001ff047424 */ /* 0x000fc600078e00ff */
[----:B------:R-:W-:Y:S02]  /*1040*/  SEL R61, R60, R3, !P1 ;  /* 0x000000033c3d7207 */ /* 0x000fe40004800000 */
[----:B------:R-:W-:Y:S02]  /*1050*/  PRMT R0, R4, 0x7610, R0 ;  /* 0x0000761004007816 */ /* 0x000fe40000000000 */
[----:B------:R-:W-:-:S07]  /*1060*/  SEL R60, R3, R60, !P1 ;  /* 0x0000003c033c7207 */ /* 0x000fce0004800000 */
.L_x_9:
[----:B------:R-:W-:-:S08]  /*1070*/  NOP ;  /* 0x0000000000007918 */ /* 0x000fd00000000000 */
[----:B------:R-:W0:Y:S02]  /*1080*/  USETMAXREG.TRY_ALLOC.CTAPOOL UP0, 0xe8 ;  /* 0x000000e8000079c8 */ /* 0x000e240008000600 */
[----:B0-----:R-:W-:-:S13]  /*1090*/  PLOP3.LUT P0, PT, PT, PT, UP0, 0x80, 0x0 ;  /* 0x000000000000781c */ /* 0x001fda0003f0f008 */
[----:B------:R-:W-:Y:S05]  /*10a0*/  @!P0 BRA `(.L_x_9) ;  /* 0xfffffffc00f08947 */ /* 0x000fea000383ffff */
[----:B------:R-:W-:Y:S01]  /*10b0*/  ULDC.64 UR4, c[0x0][0x598] ;  /* 0x0001660000047ab9 */ /* 0x000fe20000000a00 */
[----:B------:R-:W-:Y:S01]  /*10c0*/  ULDC.64 UR36, c[0x0][0x208] ;  /* 0x0000820000247ab9 */ /* 0x000fe20000000a00 */
[----:B------:R-:W-:-:S04]  /*10d0*/  ISETP.NE.U32.AND P0, PT, RZ, UR4, PT ;  /* 0x00000004ff007c0c */ /* 0x000fc8000bf05070 */
[----:B------:R-:W-:-:S13]  /*10e0*/  ISETP.NE.AND.EX P0, PT, RZ, UR5, PT, P0 ;  /* 0x00000005ff007c0c */ /* 0x000fda000bf05300 */
[----:B------:R-:W-:Y:S05]  /*10f0*/  @!P0 BRA `(.L_x_12) ;  /* 0x00000000001c8947 */ /* 0x000fea0003800000 */
[----:B------:R-:W0:Y:S02]  /*1100*/  LDC.64 R4, c[0x0][0x598] ;  /* 0x00016600ff047b82 */ /* 0x000e240000000a00 */
[----:B0-----:R-:W2:Y:S02]  /*1110*/  LDG.E.64 R4, desc[UR36][R4.64] ;  /* 0x0000002404047981 */ /* 0x001ea4000c1e1b00 */
[----:B--2---:R-:W-:-:S04]  /*1120*/  ISETP.NE.U32.AND P0, PT, R4, RZ, PT ;  /* 0x000000ff0400720c */ /* 0x004fc80003f05070 */
[----:B------:R-:W-:-:S13]  /*1130*/  ISETP.NE.AND.EX P0, PT, R5, RZ, PT, P0 ;  /* 0x000000ff0500720c */ /* 0x000fda0003f05300 */
[----:B------:R-:W-:Y:S05]  /*1140*/  @!P0 BRA `(.L_x_12) ;  /* 0x0000000000088947 */ /* 0x000fea0003800000 */
[----:B------:R0:W5:Y:S01]  /*1150*/  LD.E R56, desc[UR36][R4.64] ;  /* 0x0000002404387980 */ /* 0x000162000c101900 */
[----:B------:R-:W-:Y:S05]  /*1160*/  BRA `(.L_x_13) ;  /* 0x0000000000247947 */ /* 0x000fea0003800000 */
.L_x_12:
[----:B------:R-:W-:Y:S02]  /*1170*/  ULDC.64 UR4, c[0x0][0x588] ;  /* 0x0001620000047ab9 */ /* 0x000fe40000000a00 */
[----:B------:R-:W-:-:S04]  /*1180*/  ISETP.NE.U32.AND P0, PT, RZ, UR4, PT ;  /* 0x00000004ff007c0c */ /* 0x000fc8000bf05070 */
[----:B------:R-:W-:-:S13]  /*1190*/  ISETP.NE.AND.EX P0, PT, RZ, UR5, PT, P0 ;  /* 0x00000005ff007c0c */ /* 0x000fda000bf05300 */
[----:B------:R-:W-:Y:S05]  /*11a0*/  @!P0 BRA `(.L_x_14) ;  /* 0x00000000000c8947 */ /* 0x000fea0003800000 */
[----:B------:R-:W0:Y:S02]  /*11b0*/  LDC.64 R56, c[0x0][0x588] ;  /* 0x00016200ff387b82 */ /* 0x000e240000000a00 */
[----:B0-----:R1:W5:Y:S01]  /*11c0*/  LDG.E R56, desc[UR36][R56.64] ;  /* 0x0000002438387981 */ /* 0x001362000c1e1900 */
[----:B------:R-:W-:Y:S05]  /*11d0*/  BRA `(.L_x_13) ;  /* 0x0000000000087947 */ /* 0x000fea0003800000 */
.L_x_14:
[----:B------:R-:W-:Y:S02]  /*11e0*/  ULDC UR4, c[0x0][0x580] ;  /* 0x0001600000047ab9 */ /* 0x000fe40000000800 */
[----:B------:R-:W-:-:S07]  /*11f0*/  IMAD.U32 R56, RZ, RZ, UR4 ;  /* 0x00000004ff387e24 */ /* 0x000fce000f8e00ff */
.L_x_13:
[----:B------:R-:W-:Y:S02]  /*1200*/  ULDC.64 UR4, c[0x0][0x5a0] ;  /* 0x0001680000047ab9 */ /* 0x000fe40000000a00 */
[----:B------:R-:W-:-:S04]  /*1210*/  ISETP.NE.U32.AND P0, PT, RZ, UR4, PT ;  /* 0x00000004ff007c0c */ /* 0x000fc8000bf05070 */
[----:B------:R-:W-:-:S13]  /*1220*/  ISETP.NE.AND.EX P0, PT, RZ, UR5, PT, P0 ;  /* 0x00000005ff007c0c */ /* 0x000fda000bf05300 */
[----:B------:R-:W-:Y:S05]  /*1230*/  @!P0 BRA `(.L_x_15) ;  /* 0x00000000001c8947 */ /* 0x000fea0003800000 */
[----:B0-----:R-:W0:Y:S02]  /*1240*/  LDC.64 R4, c[0x0][0x5a0] ;  /* 0x00016800ff047b82 */ /* 0x001e240000000a00 */
[----:B0-----:R-:W2:Y:S02]  /*1250*/  LDG.E.64 R4, desc[UR36][R4.64] ;  /* 0x0000002404047981 */ /* 0x001ea4000c1e1b00 */
[----:B--2---:R-:W-:-:S04]  /*1260*/  ISETP.NE.U32.AND P0, PT, R4, RZ, PT ;  /* 0x000000ff0400720c */ /* 0x004fc80003f05070 */
[----:B------:R-:W-:-:S13]  /*1270*/  ISETP.NE.AND.EX P0, PT, R5, RZ, PT, P0 ;  /* 0x000000ff0500720c */ /* 0x000fda0003f05300 */
[----:B------:R-:W-:Y:S05]  /*1280*/  @!P0 BRA `(.L_x_15) ;  /* 0x0000000000088947 */ /* 0x000fea0003800000 */
[----:B-1----:R0:W5:Y:S01]  /*1290*/  LD.E R57, desc[UR36][R4.64] ;  /* 0x0000002404397980 */ /* 0x002162000c101900 */
[----:B------:R-:W-:Y:S05]  /*12a0*/  BRA `(.L_x_16) ;  /* 0x0000000000247947 */ /* 0x000fea0003800000 */
.L_x_15:
[----:B------:R-:W-:Y:S02]  /*12b0*/  ULDC.64 UR4, c[0x0][0x590] ;  /* 0x0001640000047ab9 */ /* 0x000fe40000000a00 */
[----:B------:R-:W-:-:S04]  /*12c0*/  ISETP.NE.U32.AND P0, PT, RZ, UR4, PT ;  /* 0x00000004ff007c0c */ /* 0x000fc8000bf05070 */
[----:B------:R-:W-:-:S13]  /*12d0*/  ISETP.NE.AND.EX P0, PT, RZ, UR5, PT, P0 ;  /* 0x00000005ff007c0c */ /* 0x000fda000bf05300 */
[----:B------:R-:W-:Y:S05]  /*12e0*/  @!P0 BRA `(.L_x_17) ;  /* 0x00000000000c8947 */ /* 0x000fea0003800000 */
[----:B0-----:R-:W1:Y:S02]  /*12f0*/  LDC.64 R4, c[0x0][0x590] ;  /* 0x00016400ff047b82 */ /* 0x001e640000000a00 */
[----:B-1----:R1:W5:Y:S01]  /*1300*/  LDG.E R57, desc[UR36][R4.64] ;  /* 0x0000002404397981 */ /* 0x002362000c1e1900 */
[----:B------:R-:W-:Y:S05]  /*1310*/  BRA `(.L_x_16) ;  /* 0x0000000000087947 */ /* 0x000fea0003800000 */
.L_x_17:
[----:B------:R-:W-:Y:S02]  /*1320*/  ULDC UR4, c[0x0][0x584] ;  /* 0x0001610000047ab9 */ /* 0x000fe40000000800 */
[----:B-1----:R-:W-:-:S07]  /*1330*/  IMAD.U32 R57, RZ, RZ, UR4 ;  /* 0x00000004ff397e24 */ /* 0x002fce000f8e00ff */
.L_x_16:
[----:B------:R-:W-:-:S13]  /*1340*/  LOP3.LUT P0, RZ, R0, 0xff, RZ, 0xc0, !PT ;  /* 0x000000ff00ff7812 */ /* 0x000fda000780c0ff */
[----:B------:R-:W-:Y:S05]  /*1350*/  @!P0 EXIT ;  /* 0x000000000000894d */ /* 0x000fea0003800000 */
[----:B------:R-:W-:Y:S01]  /*1360*/  ULDC UR4, c[0x0][0x28c] ;  /* 0x0000a30000047ab9 */ /* 0x000fe20000000800 */
[----:B------:R-:W-:Y:S01]  /*1370*/  LOP3.LUT R58, R19, 0x1, RZ, 0xfc, !PT ;  /* 0x00000001133a7812 */ /* 0x000fe200078efcff */
[----:B------:R-:W-:Y:S01]  /*1380*/  UIADD3 UR4, UR4, 0x1f, URZ ;  /* 0x0000001f04047890 */ /* 0x000fe2000fffe03f */
[----:B------:R-:W-:Y:S01]  /*1390*/  UMOV UR38, URZ ;  /* 0x0000003f00267c82 */ /* 0x000fe20008000000 */
[----:B------:R-:W-:Y:S02]  /*13a0*/  UMOV UR39, URZ ;  /* 0x0000003f00277c82 */ /* 0x000fe40008000000 */
[----:B------:R-:W-:-:S04]  /*13b0*/  USHF.R.S32.HI UR5, URZ, 0x1f, UR4 ;  /* 0x0000001f3f057899 */ /* 0x000fc80008011404 */
[----:B------:R-:W-:-:S04]  /*13c0*/  ULEA.HI UR5, UR5, UR4, URZ, 0x5 ;  /* 0x0000000405057291 */ /* 0x000fc8000f8f283f */
[----:B------:R-:W-:-:S12]  /*13d0*/  USHF.R.S32.HI UR40, URZ, 0x5, UR5 ;  /* 0x000000053f287899 */ /* 0x000fd80008011405 */
.L_x_101:
[----:B------:R-:W-:Y:S01]  /*13e0*/  LOP3.LUT R0, R18, 0x80, RZ, 0xc0, !PT ;  /* 0x0000008012007812 */ /* 0x000fe200078ec0ff */
[----:B--2---:R-:W2:Y:S01]  /*13f0*/  S2UR UR7, SR_CgaCtaId ;  /* 0x00000000000779c3 */ /* 0x004ea20000008800 */
[----:B------:R-:W-:Y:S02]  /*1400*/  UMOV UR6, 0x400 ;  /* 0x0000040000067882 */ /* 0x000fe40000000000 */
[----:B------:R-:W-:-:S06]  /*1410*/  SHF.R.U32.HI R0, RZ, 0x7, R0 ;  /* 0x00000007ff007819 */ /* 0x000fcc0000011600 */
[----:B---3--:R-:W3:Y:S01]  /*1420*/  SHFL.IDX PT, R0, R0, RZ, 0x1f ;  /* 0x00001fff00007589 */ /* 0x008ee200000e0000 */
[----:B--2---:R-:W-:Y:S01]  /*1430*/  ULEA UR6, UR7, UR6, 0x18 ;  /* 0x0000000607067291 */ /* 0x004fe2000f8ec03f */
[----:B---3--:R-:W-:-:S13]  /*1440*/  R2UR UR4, R0 ;  /* 0x00000000000472ca */ /* 0x008fda00000e0000 */
[----:B------:R-:W-:-:S04]  /*1450*/  ULEA.HI UR5, UR4, UR4, URZ, 0x1 ;  /* 0x0000000404057291 */ /* 0x000fc8000f8f083f */
[----:B------:R-:W-:-:S04]  /*1460*/  ULOP3.LUT UR5, UR5, 0xffffe, URZ, 0xc0, !UPT ;  /* 0x000ffffe05057892 */ /* 0x000fc8000f8ec03f */
[----:B------:R-:W-:-:S03]  /*1470*/  UIADD3 UR5, UR4, -UR5, URZ ;  /* 0x8000000504057290 */ /* 0x000fc6000fffe03f */
[----:B------:R-:W-:Y:S01]  /*1480*/  ULDC UR4, c[0x0][0x28c] ;  /* 0x0000a30000047ab9 */ /* 0x000fe20000000800 */
[----:B------:R-:W-:Y:S01]  /*1490*/  ULEA UR5, UR5, UR6, 0xc ;  /* 0x0000000605057291 */ /* 0x000fe2000f8e603f */
[----:B------:R-:W-:-:S03]  /*14a0*/  ISETP.LT.AND P0, PT, RZ, UR4, PT ;  /* 0x00000004ff007c0c */ /* 0x000fc6000bf01270 */
[----:B------:R-:W-:-:S04]  /*14b0*/  UIADD3 UR5, UR5, 0x200, URZ ;  /* 0x0000020005057890 */ /* 0x000fc8000fffe03f */
[----:B------:R-:W-:-:S04]  /*14c0*/  USHF.R.U32.HI UR5, URZ, 0x4, UR5 ;  /* 0x000000043f057899 */ /* 0x000fc80008011605 */
[----:B------:R-:W-:Y:S02]  /*14d0*/  ULOP3.LUT UR41, UR5, 0x3fff, URZ, 0xc0, !UPT ;  /* 0x00003fff05297892 */ /* 0x000fe4000f8ec03f */
[----:B01---5:R-:W-:Y:S10]  /*14e0*/  @P0 BRA `(.L_x_18) ;  /* 0x0000000000400947 */ /* 0x023ff40003800000 */
[----:B------:R-:W-:Y:S01]  /*14f0*/  MOV R0, 0x0 ;  /* 0x0000000000007802 */ /* 0x000fe20000000f00 */
[----:B------:R-:W-:Y:S01]  /*1500*/  ULDC.64 UR4, c[0x4][0x68] ;  /* 0x01001a0000047ab9 */ /* 0x000fe20000000a00 */
[----:B------:R-:W-:Y:S01]  /*1510*/  ULDC.64 UR6, c[0x4][0x8] ;  /* 0x0100020000067ab9 */ /* 0x000fe20000000a00 */
[----:B01----:R-:W-:Y:S01]  /*1520*/  IMAD.U32 R4, RZ, RZ, UR4 ;  /* 0x00000004ff047e24 */ /* 0x003fe2000f8e00ff */
[----:B------:R0:W1:Y:S01]  /*1530*/  LDC.64 R14, c[0x4][R0] ;  /* 0x01000000000e7b82 */ /* 0x0000620000000a00 */
[----:B------:R-:W-:Y:S01]  /*1540*/  IMAD.U32 R5, RZ, RZ, UR5 ;  /* 0x00000005ff057e24 */ /* 0x000fe2000f8e00ff */
[----:B------:R-:W-:Y:S01]  /*1550*/  ULDC.64 UR4, c[0x4][0x70] ;  /* 0x01001c0000047ab9 */ /* 0x000fe20000000a00 */
[----:B------:R-:W-:Y:S02]  /*1560*/  IMAD.U32 R10, RZ, RZ, UR6 ;  /* 0x00000006ff0a7e24 */ /* 0x000fe4000f8e00ff */
[----:B------:R-:W-:Y:S02]  /*1570*/  IMAD.U32 R6, RZ, RZ, UR4 ;  /* 0x00000004ff067e24 */ /* 0x000fe4000f8e00ff */
[----:B------:R-:W-:-:S02]  /*1580*/  IMAD.U32 R7, RZ, RZ, UR5 ;  /* 0x00000005ff077e24 */ /* 0x000fc4000f8e00ff */
[----:B------:R-:W-:Y:S02]  /*1590*/  IMAD.U32 R11, RZ, RZ, UR7 ;  /* 0x00000007ff0b7e24 */ /* 0x000fe4000f8e00ff */
[----:B------:R-:W-:Y:S02]  /*15a0*/  IMAD.MOV.U32 R8, RZ, RZ, 0x1e1 ;  /* 0x000001e1ff087424 */ /* 0x000fe400078e00ff */
[----:B------:R-:W-:Y:S02]  /*15b0*/  IMAD.MOV.U32 R12, RZ, RZ, 0x1 ;  /* 0x00000001ff0c7424 */ /* 0x000fe400078e00ff */
[----:B0-----:R-:W-:-:S07]  /*15c0*/  IMAD.MOV.U32 R13, RZ, RZ, RZ ;  /* 0x000000ffff0d7224 */ /* 0x001fce00078e00ff */
[----:B------:R-:W-:-:S07]  /*15d0*/  LEPC R20, `(.L_x_18) ;  /* 0x000000001014794e */ /* 0x000fce0000000000 */
[----:B-1---5:R-:W-:Y:S05]  /*15e0*/  CALL.ABS.NOINC R14 ;  /* 0x000000000e007343 */ /* 0x022fea0003c00000 */
.L_x_18:
[----:B------:R-:W-:-:S13]  /*15f0*/  ISETP.NE.AND P0, PT, R58, 0x3, PT ;  /* 0x000000033a00780c */ /* 0x000fda0003f05270 */
[----:B------:R-:W-:Y:S05]  /*1600*/  @!P0 BRA `(.L_x_19) ;  /* 0x0000000000048947 */ /* 0x000fea0003800000 */
[----:B------:R-:W-:Y:S01]  /*1610*/  BPT.TRAP 0x1 ;  /* 0x000000040000795c */ /* 0x000fe20000300000 */
.L_x_19:
[----:B------:R-:W2:Y:S01]  /*1620*/  S2UR UR5, SR_CgaCtaId ;  /* 0x00000000000579c3 */ /* 0x000ea20000008800 */
[----:B------:R-:W-:Y:S01]  /*1630*/  UMOV UR4, 0x400 ;  /* 0x0000040000047882 */ /* 0x000fe20000000000 */
[----:B------:R-:W-:Y:S02]  /*1640*/  IMAD.U32 R0, RZ, RZ, UR38 ;  /* 0x00000026ff007e24 */ /* 0x000fe4000f8e00ff */
[----:B------:R-:W-:-:S03]  /*1650*/  IMAD.U32 R3, RZ, RZ, UR39 ;  /* 0x00000027ff037e24 */ /* 0x000fc6000f8e00ff */
[----:B------:R-:W-:Y:S01]  /*1660*/  SHF.L.U32 R0, R0, 0x1f, RZ ;  /* 0x0000001f00007819 */ /* 0x000fe200000006ff */
[----:B--2---:R-:W-:-:S06]  /*1670*/  ULEA UR4, UR5, UR4, 0x18 ;  /* 0x0000000405047291 */ /* 0x004fcc000f8ec03f */
[----:B------:R-:W-:-:S04]  /*1680*/  IMAD.U32 R6, RZ, RZ, UR4 ;  /* 0x00000004ff067e24 */ /* 0x000fc8000f8e00ff */
[----:B------:R-:W-:-:S04]  /*1690*/  IMAD R3, R3, 0x8, R6 ;  /* 0x0000000803037824 */ /* 0x000fc800078e0206 */
[----:B------:R2:W3:Y:S01]  /*16a0*/  SYNCS.PHASECHK.TRANS64.TRYWAIT P1, [R3+URZ], R0 ;  /* 0x00000000030075a7 */ /* 0x0004e2000802017f */
[----:B------:R-:W-:Y:S05]  /*16b0*/  @!P0 BRA `(.L_x_20) ;  /* 0x0000000000048947 */ /* 0x000fea0003800000 */
[----:B------:R-:W-:Y:S01]  /*16c0*/  BPT.TRAP 0x1 ;  /* 0x000000040000795c */ /* 0x000fe20000300000 */
.L_x_20:
[----:B---3--:R-:W-:Y:S05]  /*16d0*/  @P1 BRA `(.L_x_21) ;  /* 0x0000000000081947 */ /* 0x008fea0003800000 */
[----:B------:R-:W3:Y:S02]  /*16e0*/  SYNCS.PHASECHK.TRANS64.TRYWAIT P1, [R3+URZ], R0 ;  /* 0x00000000030075a7 */ /* 0x000ee4000802017f */
[----:B---3--:R-:W-:Y:S05]  /*16f0*/  @!P1 BRA `(.L_x_22) ;  /* 0x00000050000c9947 */ /* 0x008fea0003800000 */
.L_x_21:
[----:B------:R-:W-:-:S04]  /*1700*/  UISETP.LT.AND UP0, UPT, UR40, 0x1, UPT ;  /* 0x000000012800788c */ /* 0x000fc8000bf01270 */
[----:B------:R-:W-:-:S06]  /*1710*/  USEL UR4, UR40, 0x1, UP0 ;  /* 0x0000000128047887 */ /* 0x000fcc0008000000 */
[----:B--23--:R-:W-:Y:S01]  /*1720*/  IMAD.U32 R0, RZ, RZ, UR4 ;  /* 0x00000004ff007e24 */ /* 0x00cfe2000f8e00ff */
[----:B------:R-:W-:Y:S05]  /*1730*/  WARPSYNC.ALL ;  /* 0x0000000000007948 */ /* 0x000fea0003800000 */
[----:B------:R-:W-:-:S04]  /*1740*/  IADD3 R0, -R0, UR40, RZ ;  /* 0x0000002800007c10 */ /* 0x000fc8000fffe1ff */
[----:B------:R-:W-:Y:S02]  /*1750*/  ISETP.GE.AND P1, PT, R0, 0x1, PT ;  /* 0x000000010000780c */ /* 0x000fe40003f26270 */
[----:B------:R-:W-:Y:S01]  /*1760*/  R2UR UR4, R6 ;  /* 0x00000000060472ca */ /* 0x000fe200000e0000 */
[----:B------:R-:W-:Y:S01]  /*1770*/  ULOP3.LUT UR41, UR41, 0x10000, URZ, 0xfc, !UPT ;  /* 0x0001000029297892 */ /* 0x000fe2000f8efc3f */
[----:B------:R-:W-:Y:S01]  /*1780*/  WARPGROUP.ARRIVE ;  /* 0x00000000000079c5 */ /* 0x000fe20000000000 */
[----:B------:R-:W-:Y:S01]  /*1790*/  UMOV UR5, 0x80000020 ;  /* 0x8000002000057882 */ /* 0x000fe20000000000 */
[----:B------:R-:W-:-:S09]  /*17a0*/  UMOV UR7, 0x80000020 ;  /* 0x8000002000077882 */ /* 0x000fd20000000000 */
[----:B------:R-:W-:-:S04]  /*17b0*/  UIADD3 UR4, UR4, 0x24200, URZ ;  /* 0x0002420004047890 */ /* 0x000fc8000fffe03f */
[----:B------:R-:W-:-:S04]  /*17c0*/  USHF.R.U32.HI UR4, URZ, 0x4, UR4 ;  /* 0x000000043f047899 */ /* 0x000fc80008011604 */
[----:B------:R-:W-:-:S04]  /*17d0*/  ULOP3.LUT UR4, UR4, 0x3fff, URZ, 0xc0, !UPT ;  /* 0x00003fff04047892 */ /* 0x000fc8000f8ec03f */
[----:B------:R-:W-:Y:S02]  /*17e0*/  ULOP3.LUT UR9, UR4, 0x10000, URZ, 0xfc, !UPT ;  /* 0x0001000004097892 */ /* 0x000fe4000f8efc3f */
[----:B------:R-:W-:Y:S02]  /*17f0*/  ULEA UR4, UR39, UR41, 0x9 ;  /* 0x0000002927047291 */ /* 0x000fe4000f8e483f */
[----:B------:R-:W-:-:S09]  /*1800*/  ULEA UR6, UR39, UR9, 0x8 ;  /* 0x0000000927067291 */ /* 0x000fd2000f8e403f */
[----:B------:R-:W-:Y:S01]  /*1810*/  HGMMA.64x64x16.F32 R24, gdesc[UR4], RZ, !UPT, gsb0 ;  /* 0x00e00000041879f0 */ /* 0x000fe2000c0008ff */
[----:B------:R-:W-:Y:S02]  /*1820*/  UIADD3 UR4, UR4, 0x2, URZ ;  /* 0x0000000204047890 */ /* 0x000fe4000fffe03f */
[----:B------:R-:W-:Y:S01]  /*1830*/  UIADD3 UR6, UR6, 0x2, URZ ;  /* 0x0000000206067890 */ /* 0x000fe2000fffe03f */
[----:B------:R-:W-:Y:S01]  /*1840*/  UMOV UR5, 0x80000020 ;  /* 0x8000002000057882 */ /* 0x000fe20000000000 */
[----:B------:R-:W-:Y:S01]  /*1850*/  UMOV UR7, 0x80000020 ;  /* 0x8000002000077882 */ /* 0x000fe20000000000 */
[----:B------:R-:W-:Y:S02]  /*1860*/  WARPGROUP.DEPBAR.LE gsb0, 0x0 ;  /* 0x00008000000079c5 */ /* 0x000fe40000010000 */
[----:B------:R-:W-:-:S06]  /*1870*/  WARPGROUP.ARRIVE ;  /* 0x00000000000079c5 */ /* 0x000fcc0000000000 */
[----:B------:R-:W-:Y:S03]  /*1880*/  HGMMA.64x64x16.F32 R24, gdesc[UR4], R24, gsb0 ;  /* 0x00e00000041879f0 */ /* 0x000fe60008000818 */
[----:B------:R-:W-:Y:S02]  /*1890*/  WARPGROUP.DEPBAR.LE gsb0, 0x0 ;  /* 0x00008000000079c5 */ /* 0x000fe40000010000 */
[----:B------:R-:W-:Y:S05]  /*18a0*/  @!P1 BRA `(.L_x_23) ;  /* 0x0000000000e49947 */ /* 0x000fea0003800000 */
[----:B------:R-:W-:Y:S02]  /*18b0*/  UIADD3 UR4, UR39, 0x1, URZ ;  /* 0x0000000127047890 */ /* 0x000fe4000fffe03f */
[----:B------:R-:W-:Y:S02]  /*18c0*/  IMAD.U32 R3, RZ, RZ, UR39 ;  /* 0x00000027ff037e24 */ /* 0x000fe4000f8e00ff */
[----:B------:R-:W-:-:S04]  /*18d0*/  UISETP.NE.AND UP0, UPT, UR4, 0x12, UPT ;  /* 0x000000120400788c */ /* 0x000fc8000bf05270 */
[----:B------:R-:W-:Y:S02]  /*18e0*/  USEL UR5, URZ, 0x1, UP0 ;  /* 0x000000013f057887 */ /* 0x000fe40008000000 */
[----:B------:R-:W-:Y:S02]  /*18f0*/  USEL UR8, UR4, URZ, UP0 ;  /* 0x0000003f04087287 */ /* 0x000fe40008000000 */
[----:B------:R-:W-:-:S06]  /*1900*/  ULOP3.LUT UR5, UR38, UR5, URZ, 0x3c, !UPT ;  /* 0x0000000526057292 */ /* 0x000fcc000f8e3c3f */
[----:B------:R-:W-:-:S07]  /*1910*/  IMAD.U32 R7, RZ, RZ, UR5 ;  /* 0x00000005ff077e24 */ /* 0x000fce000f8e00ff */
.L_x_30:
[----:B------:R-:W-:Y:S05]  /*1920*/  @!P0 BRA `(.L_x_24) ;  /* 0x0000000000048947 */ /* 0x000fea0003800000 */
[----:B------:R-:W-:Y:S01]  /*1930*/  BPT.TRAP 0x1 ;  /* 0x000000040000795c */ /* 0x000fe20000300000 */
.L_x_24:
[----:B------:R-:W2:Y:S01]  /*1940*/  S2UR UR5, SR_CgaCtaId ;  /* 0x00000000000579c3 */ /* 0x000ea20000008800 */
[----:B------:R-:W-:Y:S01]  /*1950*/  UMOV UR4, 0x400 ;  /* 0x0000040000047882 */ /* 0x000fe20000000000 */
[----:B01----:R-:W-:Y:S01]  /*1960*/  IMAD.U32 R5, RZ, RZ, UR8 ;  /* 0x00000008ff057e24 */ /* 0x003fe2000f8e00ff */
[----:B------:R-:W-:Y:S01]  /*1970*/  SHF.L.U32 R4, R7, 0x1f, RZ ;  /* 0x0000001f07047819 */ /* 0x000fe200000006ff */
[----:B--2---:R-:W-:-:S06]  /*1980*/  ULEA UR4, UR5, UR4, 0x18 ;  /* 0x0000000405047291 */ /* 0x004fcc000f8ec03f */
[----:B------:R-:W-:-:S04]  /*1990*/  IMAD.U32 R6, RZ, RZ, UR4 ;  /* 0x00000004ff067e24 */ /* 0x000fc8000f8e00ff */
[----:B------:R-:W-:-:S04]  /*19a0*/  IMAD R5, R5, 0x8, R6 ;  /* 0x0000000805057824 */ /* 0x000fc800078e0206 */
[----:B------:R0:W1:Y:S01]  /*19b0*/  SYNCS.PHASECHK.TRANS64.TRYWAIT P1, [R5+URZ], R4 ;  /* 0x00000004050075a7 */ /* 0x000062000802017f */
[----:B------:R-:W-:Y:S05]  /*19c0*/  @!P0 BRA `(.L_x_25) ;  /* 0x0000000000048947 */ /* 0x000fea0003800000 */
[----:B------:R-:W-:Y:S01]  /*19d0*/  BPT.TRAP 0x1 ;  /* 0x000000040000795c */ /* 0x000fe20000300000 */
.L_x_25:
[----:B-1----:R-:W-:Y:S05]  /*19e0*/  @P1 BRA `(.L_x_26) ;  /* 0x0000000000081947 */ /* 0x002fea0003800000 */
[----:B------:R-:W1:Y:S02]  /*19f0*/  SYNCS.PHASECHK.TRANS64.TRYWAIT P1, [R5+URZ], R4 ;  /* 0x00000004050075a7 */ /* 0x000e64000802017f */
[----:B-1----:R-:W-:Y:S05]  /*1a00*/  @!P1 BRA `(.L_x_27) ;  /* 0x0000004c005c9947 */ /* 0x002fea0003800000 */
.L_x_26:
[----:B------:R-:W-:Y:S01]  /*1a10*/  ULEA UR4, UR8, UR41, 0x9 ;  /* 0x0000002908047291 */ /* 0x000fe2000f8e483f */
[----:B------:R-:W-:Y:S01]  /*1a20*/  WARPGROUP.ARRIVE ;  /* 0x00000000000079c5 */ /* 0x000fe20000000000 */
[----:B------:R-:W-:Y:S01]  /*1a30*/  ULEA UR6, UR8, UR9, 0x8 ;  /* 0x0000000908067291 */ /* 0x000fe2000f8e403f */
[----:B------:R-:W-:Y:S01]  /*1a40*/  UMOV UR5, 0x80000020 ;  /* 0x8000002000057882 */ /* 0x000fe20000000000 */
[----:B------:R-:W-:-:S07]  /*1a50*/  UMOV UR7, 0x80000020 ;  /* 0x8000002000077882 */ /* 0x000fce0000000000 */
[----:B------:R-:W-:Y:S01]  /*1a60*/  HGMMA.64x64x16.F32 R24, gdesc[UR4], R24, gsb0 ;  /* 0x00e00000041879f0 */ /* 0x000fe20008000818 */
        /* <DEDUP_REMOVED lines=9> */
[----:B------:R-:W-:Y:S01]  /*1b00*/  BPT.TRAP 0x1 ;  /* 0x000000040000795c */ /* 0x000fe20000300000 */
.L_x_28:
[----:B------:R-:W-:-:S13]  /*1b10*/  ISETP.NE.AND P1, PT, R23, RZ, PT ;  /* 0x000000ff1700720c */ /* 0x000fda0003f25270 */
[----:B01----:R-:W-:-:S04]  /*1b20*/  @P1 IMAD R4, R3, 0x8, R6 ;  /* 0x0000000803041824 */ /* 0x003fc800078e0206 */
[----:B------:R-:W-:-:S05]  /*1b30*/  @P1 VIADD R5, R4, 0x90 ;  /* 0x0000009004051836 */ /* 0x000fca0000000000 */
[----:B------:R-:W-:-:S04]  /*1b40*/  @P1 PRMT R5, R22, 0x654, R5 ;  /* 0x0000065416051816 */ /* 0x000fc80000000005 */
[----:B------:R0:W-:Y:S01]  /*1b50*/  @P1 SYNCS.ARRIVE.TRANS64.RED.A1T0 RZ, [R5+URZ], RZ ;  /* 0x000000ff05ff19a7 */ /* 0x0001e2000810043f */
[----:B------:R-:W-:-:S13]  /*1b60*/  ISETP.GT.U32.AND P1, PT, R19, 0x1, PT ;  /* 0x000000011300780c */ /* 0x000fda0003f24070 */
[----:B0-----:R-:W-:Y:S05]  /*1b70*/  @P1 BRA `(.L_x_29) ;  /* 0x0000000000041947 */ /* 0x001fea0003800000 */
[----:B------:R-:W-:Y:S01]  /*1b80*/  BPT.TRAP 0x1 ;  /* 0x000000040000795c */ /* 0x000fe20000300000 */
.L_x_29:
[----:B------:R-:W-:Y:S01]  /*1b90*/  UIADD3 UR8, UR8, 0x1, URZ ;  /* 0x0000000108087890 */ /* 0x000fe2000fffe03f */
[C---:B------:R-:W-:Y:S01]  /*1ba0*/  ISETP.GT.AND P2, PT, R0.reuse, 0x1, PT ;  /* 0x000000010000780c */ /* 0x040fe20003f44270 */
[----:B------:R-:W-:Y:S02]  /*1bb0*/  VIADD R3, R3, 0x1 ;  /* 0x0000000103037836 */ /* 0x000fe40000000000 */
[----:B------:R-:W-:Y:S01]  /*1bc0*/  UISETP.NE.AND UP0, UPT, UR8, 0x12, UPT ;  /* 0x000000120800788c */ /* 0x000fe2000bf05270 */
[----:B------:R-:W-:Y:S02]  /*1bd0*/  VIADD R0, R0, 0xffffffff ;  /* 0xffffffff00007836 */ /* 0x000fe40000000000 */
[C---:B------:R-:W-:Y:S01]  /*1be0*/  ISETP.NE.AND P1, PT, R3.reuse, 0x12, PT ;  /* 0x000000120300780c */ /* 0x040fe20003f25270 */
[----:B------:R-:W-:Y:S02]  /*1bf0*/  USEL UR4, URZ, 0x1, UP0 ;  /* 0x000000013f047887 */ /* 0x000fe40008000000 */
[----:B------:R-:W-:Y:S01]  /*1c00*/  USEL UR8, UR8, URZ, UP0 ;  /* 0x0000003f08087287 */ /* 0x000fe20008000000 */
[----:B------:R-:W-:-:S03]  /*1c10*/  SEL R3, R3, RZ, P1 ;  /* 0x000000ff03037207 */ /* 0x000fc60000800000 */
[----:B------:R-:W-:Y:S01]  /*1c20*/  LOP3.LUT R7, R7, UR4, RZ, 0x3c, !PT ;  /* 0x0000000407077c12 */ /* 0x000fe2000f8e3cff */
[----:B------:R-:W-:Y:S07]  /*1c30*/  @P2 BRA `(.L_x_30) ;  /* 0xfffffffc00382947 */ /* 0x000fee000383ffff */
.L_x_23:
[----:B------:R-:W2:Y:S02]  /*1c40*/  LDC R0, c[0x0][0x28c] ;  /* 0x0000a300ff007b82 */ /* 0x000ea40000000800 */
[----:B--2---:R-:W-:-:S13]  /*1c50*/  ISETP.GE.AND P1, PT, R0, 0x1, PT ;  /* 0x000000010000780c */ /* 0x004fda0003f26270 */
[----:B------:R-:W-:Y:S05]  /*1c60*/  @!P1 BRA `(.L_x_31) ;  /* 0x0000000000509947 */ /* 0x000fea0003800000 */
[----:B------:R-:W-:Y:S05]  /*1c70*/  @!P0 BRA `(.L_x_32) ;  /* 0x0000000000048947 */ /* 0x000fea0003800000 */
[----:B------:R-:W-:Y:S01]  /*1c80*/  BPT.TRAP 0x1 ;  /* 0x000000040000795c */ /* 0x000fe20000300000 */
.L_x_32:
[----:B------:R-:W-:Y:S01]  /*1c90*/  ISETP.NE.AND P0, PT, R23, RZ, PT ;  /* 0x000000ff1700720c */ /* 0x000fe20003f05270 */
[----:B------:R-:W-:Y:S01]  /*1ca0*/  BSSY B0, `(.L_x_33) ;  /* 0x000000e000007945 */ /* 0x000fe20003800000 */
[----:B------:R-:W-:-:S11]  /*1cb0*/  ISETP.GT.U32.AND P1, PT, R19, 0x1, PT ;  /* 0x000000011300780c */ /* 0x000fd60003f24070 */
[----:B------:R-:W-:Y:S05]  /*1cc0*/  @!P0 BRA `(.L_x_34) ;  /* 0x00000000002c8947 */ /* 0x000fea0003800000 */
[----:B------:R-:W-:-:S04]  /*1cd0*/  UISETP.LT.AND UP0, UPT, UR40, 0x1, UPT ;  /* 0x000000012800788c */ /* 0x000fc8000bf01270 */
[----:B------:R-:W-:-:S04]  /*1ce0*/  USEL UR6, UR40, 0x1, UP0 ;  /* 0x0000000128067887 */ /* 0x000fc80008000000 */
[----:B------:R-:W-:-:S04]  /*1cf0*/  UIADD3 UR6, UR39, UR40, -UR6 ;  /* 0x0000002827067290 */ /* 0x000fc8000fffe806 */
[----:B------:R-:W-:-:S04]  /*1d00*/  UIMAD.WIDE.U32 UR4, UR6, 0x38e38e39, URZ ;  /* 0x38e38e39060478a5 */ /* 0x000fc8000f8e003f */
[----:B------:R-:W-:-:S04]  /*1d10*/  USHF.R.U32.HI UR4, URZ, 0x2, UR5 ;  /* 0x000000023f047899 */ /* 0x000fc80008011605 */
[----:B------:R-:W-:-:S06]  /*1d20*/  UIMAD UR6, UR4, -0x12, UR6 ;  /* 0xffffffee040678a4 */ /* 0x000fcc000f8e0206 */
[----:B------:R-:W-:-:S04]  /*1d30*/  IMAD.U32 R3, RZ, RZ, UR6 ;  /* 0x00000006ff037e24 */ /* 0x000fc8000f8e00ff */
[----:B------:R-:W-:-:S04]  /*1d40*/  IMAD R0, R3, 0x8, R6 ;  /* 0x0000000803007824 */ /* 0x000fc800078e0206 */
[----:B------:R-:W-:-:S05]  /*1d50*/  VIADD R3, R0, 0x90 ;  /* 0x0000009000037836 */ /* 0x000fca0000000000 */
[----:B------:R-:W-:-:S04]  /*1d60*/  PRMT R3, R22, 0x654, R3 ;  /* 0x0000065416037816 */ /* 0x000fc80000000003 */
[----:B------:R2:W-:Y:S03]  /*1d70*/  SYNCS.ARRIVE.TRANS64.RED.A1T0 RZ, [R3+URZ], RZ ;  /* 0x000000ff03ff79a7 */ /* 0x0005e6000810043f */
.L_x_34:
[----:B------:R-:W-:Y:S05]  /*1d80*/  BSYNC B0 ;  /* 0x0000000000007941 */ /* 0x000fea0003800000 */
.L_x_33:
[----:B------:R-:W-:Y:S05]  /*1d90*/  @P1 BRA `(.L_x_31) ;  /* 0x0000000000041947 */ /* 0x000fea0003800000 */
[----:B------:R-:W-:Y:S01]  /*1da0*/  BPT.TRAP 0x1 ;  /* 0x000000040000795c */ /* 0x000fe20000300000 */
.L_x_31:
[----:B------:R-:W3:Y:S01]  /*1db0*/  LDC R6, c[0x0][0x288] ;  /* 0x0000a200ff067b82 */ /* 0x000ee20000000800 */
[--C-:B------:R-:W-:Y:S01]  /*1dc0*/  SHF.R.U32.HI R0, RZ, 0x2, R18.reuse ;  /* 0x00000002ff007819 */ /* 0x100fe20000011612 */
[----:B------:R-:W-:Y:S01]  /*1dd0*/  IMAD.SHL.U32 R61, R61, 0x40, RZ ;  /* 0x000000403d3d7824 */ /* 0x000fe200078e00ff */
[----:B01----:R-:W-:Y:S01]  /*1de0*/  SHF.R.U32.HI R5, RZ, 0x7, R18 ;  /* 0x00000007ff057819 */ /* 0x003fe20000011612 */
[----:B------:R-:W-:Y:S01]  /*1df0*/  UIADD3 UR39, UR40, UR39, URZ ;  /* 0x0000002728277290 */ /* 0x000fe2000fffe03f */
[----:B--2---:R-:W-:Y:S01]  /*1e00*/  LOP3.LUT R3, R0, 0x7, RZ, 0xc0, !PT ;  /* 0x0000000700037812 */ /* 0x004fe200078ec0ff */
[C---:B------:R-:W-:Y:S01]  /*1e10*/  IMAD.SHL.U32 R10, R18.reuse, 0x2, RZ ;  /* 0x00000002120a7824 */ /* 0x040fe200078e00ff */
[----:B------:R-:W-:Y:S01]  /*1e20*/  LOP3.LUT R0, R5, 0x1, RZ, 0xc0, !PT ;  /* 0x0000000105007812 */ /* 0x000fe200078ec0ff */
[----:B------:R-:W-:Y:S01]  /*1e30*/  UISETP.GT.U32.AND UP0, UPT, UR39, 0x11, UPT ;  /* 0x000000112700788c */ /* 0x000fe2000bf04070 */
[C---:B------:R-:W-:Y:S01]  /*1e40*/  LOP3.LUT R5, R18.reuse, 0x3, RZ, 0xc0, !PT ;  /* 0x0000000312057812 */ /* 0x040fe200078ec0ff */
[----:B------:R-:W-:Y:S01]  /*1e50*/  ULDC UR7, c[0x0][0x284] ;  /* 0x0000a10000077ab9 */ /* 0x000fe20000000800 */
[----:B------:R-:W-:Y:S01]  /*1e60*/  LOP3.LUT R4, R18, 0x60, RZ, 0xc0, !PT ;  /* 0x0000006012047812 */ /* 0x000fe200078ec0ff */
[----:B------:R-:W-:Y:S01]  /*1e70*/  IMAD.SHL.U32 R8, R0, 0x40, RZ ;  /* 0x0000004000087824 */ /* 0x000fe200078e00ff */
[----:B------:R-:W-:Y:S01]  /*1e80*/  UISETP.LT.U32.AND UP0, UPT, UR40, 0x12, UP0 ;  /* 0x000000122800788c */ /* 0x000fe20008701070 */
[----:B------:R-:W-:Y:S01]  /*1e90*/  SHF.R.S32.HI R15, RZ, 0x1f, R59 ;  /* 0x0000001fff0f7819 */ /* 0x000fe2000001143b */
[----:B------:R-:W-:Y:S01]  /*1ea0*/  UISETP.GE.U32.AND UP1, UPT, UR40, 0x12, UPT ;  /* 0x000000122800788c */ /* 0x000fe2000bf26070 */
[----:B------:R-:W-:Y:S01]  /*1eb0*/  SHF.R.U32.HI R4, RZ, 0x1, R4 ;  /* 0x00000001ff047819 */ /* 0x000fe20000011604 */
[----:B------:R-:W-:Y:S01]  /*1ec0*/  ULDC.64 UR8, c[0x0][0x5d0] ;  /* 0x0001740000087ab9 */ /* 0x000fe20000000a00 */
[C---:B------:R-:W-:Y:S01]  /*1ed0*/  LOP3.LUT R10, R61.reuse, 0x6, R10, 0xf8, !PT ;  /* 0x000000063d0a7812 */ /* 0x040fe200078ef80a */
[----:B------:R-:W-:Y:S01]  /*1ee0*/  UIMAD.WIDE.U32 UR4, UR39, 0x38e38e39, URZ ;  /* 0x38e38e39270478a5 */ /* 0x000fe2000f8e003f */
[--C-:B------:R-:W-:Y:S01]  /*1ef0*/  IADD3 R7, RZ, -R4, -R3.reuse ;  /* 0x80000004ff077210 */ /* 0x100fe20007ffe803 */
[----:B------:R-:W-:Y:S01]  /*1f00*/  USEL UR6, URZ, 0x1, !UP0 ;  /* 0x000000013f067887 */ /* 0x000fe2000c000000 */
[----:B------:R-:W-:Y:S01]  /*1f10*/  LOP3.LUT R3, R8, 0x40, R3, 0xe2, !PT ;  /* 0x0000004008037812 */ /* 0x000fe200078ee203 */
[C---:B------:R-:W-:Y:S01]  /*1f20*/  IMAD.WIDE R8, R60.reuse, 0x80, RZ ;  /* 0x000000803c087825 */ /* 0x040fe200078e02ff */
[----:B---3--:R-:W-:Y:S01]  /*1f30*/  ISETP.GE.AND P0, PT, R61, R6, PT ;  /* 0x000000063d00720c */ /* 0x008fe20003f06270 */
[----:B------:R-:W-:Y:S01]  /*1f40*/  USHF.R.U32.HI UR4, URZ, 0x2, UR5 ;  /* 0x000000023f047899 */ /* 0x000fe20008011605 */
[----:B------:R-:W-:Y:S01]  /*1f50*/  SHF.R.S32.HI R11, RZ, 0x1f, R10 ;  /* 0x0000001fff0b7819 */ /* 0x000fe2000001140a */
[----:B------:R-:W-:Y:S01]  /*1f60*/  IMAD R12, R5, -0x2, R6 ;  /* 0xfffffffe050c7824 */ /* 0x000fe200078e0206 */
[----:B------:R-:W-:Y:S01]  /*1f70*/  ULOP3.LUT UR38, UR38, UR6, URZ, 0x3c, !UPT ;  /* 0x0000000626267292 */ /* 0x000fe2000f8e3c3f */
[----:B------:R-:W-:Y:S01]  /*1f80*/  IMAD.SHL.U32 R5, R60, 0x80, RZ ;  /* 0x000000803c057824 */ /* 0x000fe200078e00ff */
[----:B------:R-:W-:Y:S01]  /*1f90*/  LOP3.LUT R73, R8, R3, R4, 0xfe, !PT ;  /* 0x0000000308497212 */ /* 0x000fe200078efe04 */
[----:B------:R-:W-:Y:S01]  /*1fa0*/  IMAD R6, R15, UR8, RZ ;  /* 0x000000080f067c24 */ /* 0x000fe2000f8e02ff */
[----:B------:R-:W-:Y:S01]  /*1fb0*/  UIMAD UR39, UR4, -0x12, UR39 ;  /* 0xffffffee042778a4 */ /* 0x000fe2000f8e0227 */
[----:B------:R-:W-:Y:S01]  /*1fc0*/  IMAD R0, R0, -0x40, R7 ;  /* 0xffffffc000007824 */ /* 0x000fe200078e0207 */
[----:B------:R-:W-:Y:S01]  /*1fd0*/  ISETP.GE.OR P0, PT, R5, UR7, P0 ;  /* 0x0000000705007c0c */ /* 0x000fe20008706670 */
[C---:B------:R-:W-:Y:S01]  /*1fe0*/  IMAD R13, R59.reuse, UR9, R6 ;  /* 0x000000093b0d7c24 */ /* 0x040fe2000f8e0206 */
[----:B------:R-:W-:Y:S01]  /*1ff0*/  @UP1 ULOP3.LUT UR38, UR38, 0x1, UR4, 0x78, !UPT ;  /* 0x0000000126261892 */ /* 0x000fe2000f8e7804 */
[----:B------:R-:W-:Y:S01]  /*2000*/  IMAD.WIDE.U32 R6, R59, UR8, R10 ;  /* 0x000000083b067c25 */ /* 0x000fe2000f8e000a */
[----:B------:R-:W-:-:S03]  /*2010*/  IADD3 R3, -R5, UR7, R0 ;  /* 0x0000000705037c10 */ /* 0x000fc6000fffe100 */
[----:B------:R-:W-:Y:S02]  /*2020*/  IMAD.IADD R7, R7, 0x1, R13 ;  /* 0x0000000107077824 */ /* 0x000fe400078e020d */
[----:B------:R-:W-:Y:S02]  /*2030*/  IMAD.IADD R4, R12, 0x1, -R61 ;  /* 0x000000010c047824 */ /* 0x000fe400078e0a3d */
[----:B------:R-:W-:Y:S02]  /*2040*/  IMAD.MOV.U32 R0, RZ, RZ, -0x1 ;  /* 0xffffffffff007424 */ /* 0x000fe400078e00ff */
[----:B------:R-:W-:Y:S05]  /*2050*/  @P0 BRA `(.L_x_35) ;  /* 0x0000002000a40947 */ /* 0x000fea0003800000 */
[----:B------:R-:W0:Y:S01]  /*2060*/  LDC.64 R66, c[0x0][0x5c8] ;  /* 0x00017200ff427b82 */ /* 0x000e220000000a00 */
[----:B-----5:R-:W-:Y:S01]  /*2070*/  FSETP.NEU.AND P0, PT, R57, RZ, PT ;  /* 0x000000ff3900720b */ /* 0x020fe20003f0d000 */
[----:B------:R-:W-:Y:S01]  /*2080*/  BSSY B0, `(.L_x_35) ;  /* 0x0000226000007945 */ /* 0x000fe20003800000 */
[----:B------:R-:W-:-:S04]  /*2090*/  ISETP.GT.AND P2, PT, R4, RZ, PT ;  /* 0x000000ff0400720c */ /* 0x000fc80003f44270 */
[----:B------:R-:W-:Y:S01]  /*20a0*/  ISETP.GT.AND P1, PT, R3, RZ, P2 ;  /* 0x000000ff0300720c */ /* 0x000fe20001724270 */
[-C--:B0-----:R-:W-:Y:S02]  /*20b0*/  IMAD R12, R9, R66.reuse, RZ ;  /* 0x00000042090c7224 */ /* 0x081fe400078e02ff */
[----:B------:R-:W-:-:S04]  /*20c0*/  IMAD.WIDE.U32 R60, R73, R66, R6 ;  /* 0x00000042493c7225 */ /* 0x000fc800078e0006 */
[----:B------:R-:W-:-:S04]  /*20d0*/  IMAD R5, R73, R67, R12 ;  /* 0x0000004349057224 */ /* 0x000fc800078e020c */
[----:B------:R-:W-:Y:S01]  /*20e0*/  IMAD.IADD R75, R61, 0x1, R5 ;  /* 0x000000013d4b7824 */ /* 0x000fe200078e0205 */
[----:B------:R-:W-:Y:S06]  /*20f0*/  @!P0 BRA `(.L_x_36) ;  /* 0x0000001400e88947 */ /* 0x000fec0003800000 */
[----:B------:R-:W0:Y:S01]  /*2100*/  LDC.64 R64, c[0x0][0x5b8] ;  /* 0x00016e00ff407b82 */ /* 0x000e220000000a00 */
[----:B------:R-:W-:-:S07]  /*2110*/  ULDC.64 UR4, c[0x0][0x5c0] ;  /* 0x0001700000047ab9 */ /* 0x000fce0000000a00 */
[----:B------:R-:W1:Y:S08]  /*2120*/  LDC.64 R68, c[0x0][0x5b0] ;  /* 0x00016c00ff447b82 */ /* 0x000e700000000a00 */
[----:B------:R-:W2:Y:S01]  /*2130*/  LDC.64 R70, c[0x0][0x5a8] ;  /* 0x00016a00ff467b82 */ /* 0x000ea20000000a00 */
[-C--:B0-----:R-:W-:Y:S02]  /*2140*/  IMAD R6, R15, R64.reuse, RZ ;  /* 0x000000400f067224 */ /* 0x081fe400078e02ff */
[----:B------:R-:W-:-:S04]  /*2150*/  IMAD.WIDE.U32 R62, R59, R64, R10 ;  /* 0x000000403b3e7225 */ /* 0x000fc800078e000a */
[----:B------:R-:W-:Y:S02]  /*2160*/  IMAD R61, R59, R65, R6 ;  /* 0x000000413b3d7224 */ /* 0x000fe400078e0206 */
[-C--:B-1----:R-:W-:Y:S02]  /*2170*/  IMAD R8, R9, R68.reuse, RZ ;  /* 0x0000004409087224 */ /* 0x082fe400078e02ff */
[----:B------:R-:W-:Y:S02]  /*2180*/  IMAD.IADD R13, R63, 0x1, R61 ;  /* 0x000000013f0d7824 */ /* 0x000fe400078e023d */
[----:B------:R-:W-:Y:S02]  /*2190*/  IMAD.MOV.U32 R12, RZ, RZ, R62 ;  /* 0x000000ffff0c7224 */ /* 0x000fe400078e003e */
[C---:B------:R-:W-:Y:S02]  /*21a0*/  IMAD R65, R73.reuse, R69, R8 ;  /* 0x0000004549417224 */ /* 0x040fe400078e0208 */
[----:B------:R-:W-:-:S04]  /*21b0*/  IMAD.WIDE.U32 R6, R73, R68, R12 ;  /* 0x0000004449067225 */ /* 0x000fc800078e000c */
[----:B------:R-:W-:Y:S01]  /*21c0*/  IMAD.IADD R5, R7, 0x1, R65 ;  /* 0x0000000107057824 */ /* 0x000fe200078e0241 */
[----:B--2---:R-:W-:-:S04]  /*21d0*/  LEA R14, P0, R6, R70, 0x1 ;  /* 0x00000046060e7211 */ /* 0x004fc800078008ff */
[----:B------:R-:W-:-:S05]  /*21e0*/  LEA.HI.X R15, R6, R71, R5, 0x1, P0 ;  /* 0x00000047060f7211 */ /* 0x000fca00000f0c05 */
[----:B------:R0:W2:Y:S01]  /*21f0*/  @P1 LDG.E.LTC128B.U16 R5, desc[UR36][R14.64] ;  /* 0x000000240e051981 */ /* 0x0000a2000c1e1520 */
[----:B------:R-:W-:Y:S01]  /*2200*/  IMAD.WIDE.U32 R6, R73, R68, R10 ;  /* 0x0000004449067225 */ /* 0x000fe200078e000a */
[----:B------:R-:W-:Y:S03]  /*2210*/  BSSY B1, `(.L_x_37) ;  /* 0x0000013000017945 */ /* 0x000fe60003800000 */
[----:B------:R-:W-:Y:S02]  /*2220*/  IMAD.IADD R7, R65, 0x1, R7 ;  /* 0x0000000141077824 */ /* 0x000fe400078e0207 */
[----:B------:R-:W-:Y:S01]  /*2230*/  IMAD.WIDE.U32 R20, R59, R64, R6 ;  /* 0x000000403b147225 */ /* 0x000fe200078e0006 */
[----:B0-----:R-:W-:-:S03]  /*2240*/  SHF.L.U64.HI R15, R68, 0x3, R69 ;  /* 0x00000003440f7819 */ /* 0x001fc60000010245 */
[----:B------:R-:W-:Y:S01]  /*2250*/  IMAD.IADD R7, R61, 0x1, R21 ;  /* 0x000000013d077824 */ /* 0x000fe200078e0215 */
[----:B------:R-:W-:Y:S01]  /*2260*/  LEA R6, P4, R20, R70, 0x1 ;  /* 0x0000004614067211 */ /* 0x000fe200078808ff */
[----:B------:R-:W-:-:S03]  /*2270*/  IMAD.SHL.U32 R14, R68, 0x8, RZ ;  /* 0x00000008440e7824 */ /* 0x000fc600078e00ff */
[----:B------:R-:W-:Y:S01]  /*2280*/  LEA.HI.X R7, R20, R71, R7, 0x1, P4 ;  /* 0x0000004714077211 */ /* 0x000fe200020f0c07 */
[----:B--2---:R-:W-:-:S05]  /*2290*/  HADD2.F32 R8, -RZ, R5.H0_H0 ;  /* 0x20000005ff087230 */ /* 0x004fca0000004100 */
[----:B------:R-:W-:Y:S01]  /*22a0*/  FMUL R9, R8, R57 ;  /* 0x0000003908097220 */ /* 0x000fe20000400000 */
[----:B------:R-:W-:-:S03]  /*22b0*/  LEA R8, P0, R60, UR4, 0x1 ;  /* 0x000000043c087c11 */ /* 0x000fc6000f8008ff */
[----:B------:R-:W-:Y:S01]  /*22c0*/  FFMA R24, R24, R56, R9 ;  /* 0x0000003818187223 */ /* 0x000fe20000000009 */
[----:B------:R-:W-:Y:S02]  /*22d0*/  LEA.HI.X R9, R60, UR5, R75, 0x1, P0 ;  /* 0x000000053c097c11 */ /* 0x000fe400080f0c4b */
[----:B------:R-:W-:Y:S02]  /*22e0*/  ISETP.GT.AND P0, PT, R4, 0x1, PT ;  /* 0x000000010400780c */ /* 0x000fe40003f04270 */
[----:B------:R-:W-:Y:S02]  /*22f0*/  F2FP.F16.F32.PACK_AB R24, RZ, R24 ;  /* 0x00000018ff18723e */ /* 0x000fe400000000ff */
[----:B------:R-:W-:-:S03]  /*2300*/  ISETP.GT.AND P3, PT, R3, RZ, P0 ;  /* 0x000000ff0300720c */ /* 0x000fc60000764270 */
[----:B------:R0:W-:Y:S10]  /*2310*/  @P1 STG.E.U16 desc[UR36][R8.64], R24 ;  /* 0x0000001808001986 */ /* 0x0001f4000c101524 */
[----:B------:R-:W-:Y:S05]  /*2320*/  @!P3 BRA `(.L_x_38) ;  /* 0x000000000004b947 */ /* 0x000fea0003800000 */
[----:B------:R1:W5:Y:S02]  /*2330*/  LDG.E.LTC128B.U16 R5, desc[UR36][R6.64+0x2] ;  /* 0x0000022406057981 */ /* 0x000364000c1e1520 */
.L_x_38:
[----:B------:R-:W-:Y:S05]  /*2340*/  BSYNC B1 ;  /* 0x0000000000017941 */ /* 0x000fea0003800000 */
.L_x_37:
[----:B-----5:R-:W-:Y:S01]  /*2350*/  HADD2.F32 R12, -RZ, R5.H0_H0 ;  /* 0x20000005ff0c7230 */ /* 0x020fe20000004100 */
[----:B------:R-:W-:Y:S01]  /*2360*/  ISETP.GT.AND P2, PT, R3, 0x8, P2 ;  /* 0x000000080300780c */ /* 0x000fe20001744270 */
[----:B------:R-:W-:Y:S01]  /*2370*/  IMAD.WIDE.U32 R20, R73, R68, R14 ;  /* 0x0000004449147225 */ /* 0x000fe200078e000e */
[----:B0-----:R-:W-:-:S03]  /*2380*/  PRMT R24, R5, 0x7610, R24 ;  /* 0x0000761005187816 */ /* 0x001fc60000000018 */
[----:B------:R-:W-:Y:S01]  /*2390*/  FMUL R12, R12, R57 ;  /* 0x000000390c0c7220 */ /* 0x000fe20000400000 */
[----:B------:R-:W-:Y:S01]  /*23a0*/  IMAD.IADD R65, R65, 0x1, R21 ;  /* 0x0000000141417824 */ /* 0x000fe200078e0215 */
[----:B------:R-:W-:Y:S02]  /*23b0*/  IADD3 R62, P1, R62, R20, RZ ;  /* 0x000000143e3e7210 */ /* 0x000fe40007f3e0ff */
[----:B------:R-:W-:-:S03]  /*23c0*/  FFMA R12, R25, R56, R12 ;  /* 0x00000038190c7223 */ /* 0x000fc6000000000c */
[----:B------:R-:W-:Y:S01]  /*23d0*/  IMAD.X R13, R65, 0x1, R13, P1 ;  /* 0x00000001410d7824 */ /* 0x000fe200008e060d */
[C---:B------:R-:W-:Y:S02]  /*23e0*/  LEA R14, P1, R62.reuse, R70, 0x1 ;  /* 0x000000463e0e7211 */ /* 0x040fe400078208ff */
[----:B------:R-:W-:Y:S02]  /*23f0*/  F2FP.F16.F32.PACK_AB R12, RZ, R12 ;  /* 0x0000000cff0c723e */ /* 0x000fe400000000ff */
[----:B------:R-:W-:Y:S02]  /*2400*/  LEA.HI.X R15, R62, R71, R13, 0x1, P1 ;  /* 0x000000473e0f7211 */ /* 0x000fe400008f0c0d */
[----:B------:R-:W-:-:S05]  /*2410*/  PRMT R21, R12, 0x7610, R21 ;  /* 0x000076100c157816 */ /* 0x000fca0000000015 */
[----:B------:R0:W-:Y:S04]  /*2420*/  @P3 STG.E.U16 desc[UR36][R8.64+0x2], R21 ;  /* 0x0000021508003986 */ /* 0x0001e8000c101524 */
[----:B------:R-:W2:Y:S01]  /*2430*/  @P2 LDG.E.LTC128B.U16 R24, desc[UR36][R14.64] ;  /* 0x000000240e182981 */ /* 0x000ea2000c1e1520 */
[----:B------:R-:W-:Y:S01]  /*2440*/  IADD3 R20, P1, R10, R20, RZ ;  /* 0x000000140a147210 */ /* 0x000fe20007f3e0ff */
[----:B------:R-:W-:Y:S01]  /*2450*/  BSSY B1, `(.L_x_39) ;  /* 0x0000011000017945 */ /* 0x000fe20003800000 */
[C---:B------:R-:W-:Y:S02]  /*2460*/  SHF.L.U64.HI R13, R66.reuse, 0x4, R67 ;  /* 0x00000004420d7819 */ /* 0x040fe40000010243 */
[----:B------:R-:W-:Y:S01]  /*2470*/  ISETP.GT.AND P0, PT, R3, 0x8, P0 ;  /* 0x000000080300780c */ /* 0x000fe20000704270 */
[----:B0-----:R-:W-:Y:S01]  /*2480*/  IMAD.X R21, R11, 0x1, R65, P1 ;  /* 0x000000010b157824 */ /* 0x001fe200008e0641 */
[----:B------:R-:W-:Y:S01]  /*2490*/  LEA R12, P1, R66, R8, 0x4 ;  /* 0x00000008420c7211 */ /* 0x000fe200078220ff */
[----:B------:R-:W-:-:S04]  /*24a0*/  IMAD.WIDE.U32 R20, R59, R64, R20 ;  /* 0x000000403b147225 */ /* 0x000fc800078e0014 */
[----:B------:R-:W-:Y:S02]  /*24b0*/  IMAD.X R13, R13, 0x1, R9, P1 ;  /* 0x000000010d0d7824 */ /* 0x000fe400008e0609 */
[----:B------:R-:W-:Y:S02]  /*24c0*/  IMAD.IADD R11, R61, 0x1, R21 ;  /* 0x000000013d0b7824 */ /* 0x000fe400078e0215 */
[----:B--2---:R-:W-:-:S05]  /*24d0*/  HADD2.F32 R10, -RZ, R24.H0_H0 ;  /* 0x20000018ff0a7230 */ /* 0x004fca0000004100 */
[----:B------:R-:W-:Y:S01]  /*24e0*/  FMUL R5, R10, R57 ;  /* 0x000000390a057220 */ /* 0x000fe20000400000 */
[----:B------:R-:W-:-:S03]  /*24f0*/  LEA R10, P3, R20, R70, 0x1 ;  /* 0x00000046140a7211 */ /* 0x000fc600078608ff */
[----:B------:R-:W-:Y:S01]  /*2500*/  FFMA R5, R26, R56, R5 ;  /* 0x000000381a057223 */ /* 0x000fe20000000005 */
[----:B------:R-:W-:-:S04]  /*2510*/  LEA.HI.X R11, R20, R71, R11, 0x1, P3 ;  /* 0x00000047140b7211 */ /* 0x000fc800018f0c0b */
[----:B------:R-:W-:-:S05]  /*2520*/  F2FP.F16.F32.PACK_AB R5, RZ, R5 ;  /* 0x00000005ff05723e */ /* 0x000fca00000000ff */
[----:B------:R0:W-:Y:S01]  /*2530*/  @P2 STG.E.U16 desc[UR36][R12.64], R5 ;  /* 0x000000050c002986 */ /* 0x0001e2000c101524 */
[----:B------:R-:W-:Y:S05]  /*2540*/  @!P0 BRA `(.L_x_40) ;  /* 0x0000000000048947 */ /* 0x000fea0003800000 */
[----:B------:R2:W5:Y:S02]  /*2550*/  LDG.E.LTC128B.U16 R24, desc[UR36][R10.64+0x2] ;  /* 0x000002240a187981 */ /* 0x000564000c1e1520 */
.L_x_40:
[----:B------:R-:W-:Y:S05]  /*2560*/  BSYNC B1 ;  /* 0x0000000000017941 */ /* 0x000fea0003800000 */
.L_x_39:
[----:B-----5:R-:W-:Y:S01]  /*2570*/  HADD2.F32 R14, -RZ, R24.H0_H0 ;  /* 0x20000018ff0e7230 */ /* 0x020fe20000004100 */
[----:B------:R-:W-:Y:S01]  /*2580*/  ISETP.GT.AND P1, PT, R4, 0x8, PT ;  /* 0x000000080400780c */ /* 0x000fe20003f24270 */
[----:B------:R-:W-:Y:S03]  /*2590*/  BSSY B1, `(.L_x_41) ;  /* 0x0000008000017945 */ /* 0x000fe60003800000 */
[----:B------:R-:W-:Y:S01]  /*25a0*/  FMUL R14, R14, R57 ;  /* 0x000000390e0e7220 */ /* 0x000fe20000400000 */
[----:B------:R-:W-:-:S03]  /*25b0*/  ISETP.GT.AND P2, PT, R3, RZ, P1 ;  /* 0x000000ff0300720c */ /* 0x000fc60000f44270 */
[----:B------:R-:W-:-:S05]  /*25c0*/  FFMA R14, R27, R56, R14 ;  /* 0x000000381b0e7223 */ /* 0x000fca000000000e */
[----:B------:R-:W-:-:S05]  /*25d0*/  F2FP.F16.F32.PACK_AB R14, RZ, R14 ;  /* 0x0000000eff0e723e */ /* 0x000fca00000000ff */
[----:B------:R3:W-:Y:S01]  /*25e0*/  @P0 STG.E.U16 desc[UR36][R12.64+0x2], R14 ;  /* 0x0000020e0c000986 */ /* 0x0007e2000c101524 */
[----:B------:R-:W-:Y:S05]  /*25f0*/  @!P2 BRA `(.L_x_42) ;  /* 0x000000000004a947 */ /* 0x000fea0003800000 */
[----:B------:R4:W5:Y:S02]  /*2600*/  LDG.E.LTC128B.U16 R24, desc[UR36][R6.64+0x10] ;  /* 0x0000102406187981 */ /* 0x000964000c1e1520 */
.L_x_42:
[----:B------:R-:W-:Y:S05]  /*2610*/  BSYNC B1 ;  /* 0x0000000000017941 */ /* 0x000fea0003800000 */
.L_x_41:
[----:B---3-5:R-:W-:Y:S01]  /*2620*/  HADD2.F32 R14, -RZ, R24.H0_H0 ;  /* 0x20000018ff0e7230 */ /* 0x028fe20000004100 */
[----:B------:R-:W-:Y:S01]  /*2630*/  ISETP.GT.AND P0, PT, R4, 0x9, PT ;  /* 0x000000090400780c */ /* 0x000fe20003f04270 */
[----:B------:R-:W-:Y:S03]  /*2640*/  BSSY B1, `(.L_x_43) ;  /* 0x0000008000017945 */ /* 0x000fe60003800000 */
[----:B0-----:R-:W-:Y:S01]  /*2650*/  FMUL R5, R14, R57 ;  /* 0x000000390e057220 */ /* 0x001fe20000400000 */
[----:B------:R-:W-:-:S03]  /*2660*/  ISETP.GT.AND P3, PT, R3, RZ, P0 ;  /* 0x000000ff0300720c */ /* 0x000fc60000764270 */
[----:B------:R-:W-:-:S05]  /*2670*/  FFMA R5, R28, R56, R5 ;  /* 0x000000381c057223 */ /* 0x000fca0000000005 */
[----:B------:R-:W-:-:S05]  /*2680*/  F2FP.F16.F32.PACK_AB R5, RZ, R5 ;  /* 0x00000005ff05723e */ /* 0x000fca00000000ff */
[----:B------:R0:W-:Y:S01]  /*2690*/  @P2 STG.E.U16 desc[UR36][R8.64+0x10], R5 ;  /* 0x0000100508002986 */ /* 0x0001e2000c101524 */
[----:B------:R-:W-:Y:S05]  /*26a0*/  @!P3 BRA `(.L_x_44) ;  /* 0x000000000004b947 */ /* 0x000fea0003800000 */
[----:B------:R3:W5:Y:S02]  /*26b0*/  LDG.E.LTC128B.U16 R24, desc[UR36][R6.64+0x12] ;  /* 0x0000122406187981 */ /* 0x000764000c1e1520 */
.L_x_44:
[----:B------:R-:W-:Y:S05]  /*26c0*/  BSYNC B1 ;  /* 0x0000000000017941 */ /* 0x000fea0003800000 */
.L_x_43:
[----:B-----5:R-:W-:Y:S01]  /*26d0*/  HADD2.F32 R14, -RZ, R24.H0_H0 ;  /* 0x20000018ff0e7230 */ /* 0x020fe20000004100 */
[----:B------:R-:W-:Y:S01]  /*26e0*/  ISETP.GT.AND P1, PT, R3, 0x8, P1 ;  /* 0x000000080300780c */ /* 0x000fe20000f24270 */
[----:B------:R-:W-:Y:S03]  /*26f0*/  BSSY B1, `(.L_x_45) ;  /* 0x0000007000017945 */ /* 0x000fe60003800000 */
[----:B------:R-:W-:-:S04]  /*2700*/  FMUL R14, R14, R57 ;  /* 0x000000390e0e7220 */ /* 0x000fc80000400000 */
[----:B------:R-:W-:-:S05]  /*2710*/  FFMA R14, R29, R56, R14 ;  /* 0x000000381d0e7223 */ /* 0x000fca000000000e */
[----:B------:R-:W-:-:S05]  /*2720*/  F2FP.F16.F32.PACK_AB R14, RZ, R14 ;  /* 0x0000000eff0e723e */ /* 0x000fca00000000ff */
[----:B------:R0:W-:Y:S01]  /*2730*/  @P3 STG.E.U16 desc[UR36][R8.64+0x12], R14 ;  /* 0x0000120e08003986 */ /* 0x0001e2000c101524 */
[----:B------:R-:W-:Y:S05]  /*2740*/  @!P1 BRA `(.L_x_46) ;  /* 0x0000000000049947 */ /* 0x000fea0003800000 */
[----:B------:R0:W5:Y:S02]  /*2750*/  LDG.E.LTC128B.U16 R24, desc[UR36][R10.64+0x10] ;  /* 0x000010240a187981 */ /* 0x000164000c1e1520 */
.L_x_46:
[----:B------:R-:W-:Y:S05]  /*2760*/  BSYNC B1 ;  /* 0x0000000000017941 */ /* 0x000fea0003800000 */
.L_x_45:
[----:B0----5:R-:W-:Y:S01]  /*2770*/  HADD2.F32 R14, -RZ, R24.H0_H0 ;  /* 0x20000018ff0e7230 */ /* 0x021fe20000004100 */
        /* <DEDUP_REMOVED lines=8> */
.L_x_48:
[----:B------:R-:W-:Y:S05]  /*2800*/  BSYNC B1 ;  /* 0x0000000000017941 */ /* 0x000fea0003800000 */
.L_x_47:
        /* <DEDUP_REMOVED lines=10> */
.L_x_50:
[----:B------:R-:W-:Y:S05]  /*28b0*/  BSYNC B1 ;  /* 0x0000000000017941 */ /* 0x000fea0003800000 */
.L_x_49:
[----:B0----5:R-:W-:Y:S01]  /*28c0*/  HADD2.F32 R14, -RZ, R24.H0_H0 ;  /* 0x20000018ff0e7230 */ /* 0x021fe20000004100 */
        /* <DEDUP_REMOVED lines=9> */
.L_x_52:
[----:B------:R-:W-:Y:S05]  /*2960*/  BSYNC B1 ;  /* 0x0000000000017941 */ /* 0x000fea0003800000 */
.L_x_51:
        /* <DEDUP_REMOVED lines=9> */
.L_x_54:
[----:B------:R-:W-:Y:S05]  /*2a00*/  BSYNC B1 ;  /* 0x0000000000017941 */ /* 0x000fea0003800000 */
.L_x_53:
        /* <DEDUP_REMOVED lines=9> */
.L_x_56:
[----:B------:R-:W-:Y:S05]  /*2aa0*/  BSYNC B1 ;  /* 0x0000000000017941 */ /* 0x000fea0003800000 */
.L_x_55:
        /* <DEDUP_REMOVED lines=10> */
.L_x_58:
[----:B------:R-:W-:Y:S05]  /*2b50*/  BSYNC B1 ;  /* 0x0000000000017941 */ /* 0x000fea0003800000 */
.L_x_57:
        /* <DEDUP_REMOVED lines=10> */
.L_x_60:
[----:B------:R-:W-:Y:S05]  /*2c00*/  BSYNC B1 ;  /* 0x0000000000017941 */ /* 0x000fea0003800000 */
.L_x_59:
        /* <DEDUP_REMOVED lines=9> */
.L_x_62:
[----:B------:R-:W-:Y:S05]  /*2ca0*/  BSYNC B1 ;  /* 0x0000000000017941 */ /* 0x000fea0003800000 */
.L_x_61:
        /* <DEDUP_REMOVED lines=9> */
.L_x_64:
[----:B------:R-:W-:Y:S05]  /*2d40*/  BSYNC B1 ;  /* 0x0000000000017941 */ /* 0x000fea0003800000 */
.L_x_63:
        /* <DEDUP_REMOVED lines=10> */
.L_x_66:
[----:B------:R-:W-:Y:S05]  /*2df0*/  BSYNC B1 ;  /* 0x0000000000017941 */ /* 0x000fea0003800000 */
.L_x_65:
        /* <DEDUP_REMOVED lines=10> */
.L_x_68:
[----:B------:R-:W-:Y:S05]  /*2ea0*/  BSYNC B1 ;  /* 0x0000000000017941 */ /* 0x000fea0003800000 */
.L_x_67:
        /* <DEDUP_REMOVED lines=9> */
.L_x_70:
[----:B------:R-:W-:Y:S05]  /*2f40*/  BSYNC B1 ;  /* 0x0000000000017941 */ /* 0x000fea0003800000 */
.L_x_69:
        /* <DEDUP_REMOVED lines=9> */
.L_x_72:
[----:B------:R-:W-:Y:S05]  /*2fe0*/  BSYNC B1 ;  /* 0x0000000000017941 */ /* 0x000fea0003800000 */
.L_x_71:
        /* <DEDUP_REMOVED lines=10> */
.L_x_74:
[----:B------:R-:W-:Y:S05]  /*3090*/  BSYNC B1 ;  /* 0x0000000000017941 */ /* 0x000fea0003800000 */
.L_x_73:
        /* <DEDUP_REMOVED lines=10> */
.L_x_76:
[----:B------:R-:W-:Y:S05]  /*3140*/  BSYNC B1 ;  /* 0x0000000000017941 */ /* 0x000fea0003800000 */
.L_x_75:
        /* <DEDUP_REMOVED lines=9> */
.L_x_78:
[----:B------:R-:W-:Y:S05]  /*31e0*/  BSYNC B1 ;  /* 0x0000000000017941 */ /* 0x000fea0003800000 */
.L_x_77:
        /* <DEDUP_REMOVED lines=9> */
.L_x_80:
[----:B------:R-:W-:Y:S05]  /*3280*/  BSYNC B1 ;  /* 0x0000000000017941 */ /* 0x000fea0003800000 */
.L_x_79:
        /* <DEDUP_REMOVED lines=10> */
.L_x_82:
[----:B------:R-:W-:Y:S05]  /*3330*/  BSYNC B1 ;  /* 0x0000000000017941 */ /* 0x000fea0003800000 */
.L_x_81:
        /* <DEDUP_REMOVED lines=10> */
.L_x_84:
[----:B------:R-:W-:Y:S05]  /*33e0*/  BSYNC B1 ;  /* 0x0000000000017941 */ /* 0x000fea0003800000 */
.L_x_83:
        /* <DEDUP_REMOVED lines=9> */
.L_x_86:
[----:B------:R-:W-:Y:S05]  /*3480*/  BSYNC B1 ;  /* 0x0000000000017941 */ /* 0x000fea0003800000 */
.L_x_85:
        /* <DEDUP_REMOVED lines=9> */
.L_x_88:
[----:B------:R-:W-:Y:S05]  /*3520*/  BSYNC B1 ;  /* 0x0000000000017941 */ /* 0x000fea0003800000 */
.L_x_87:
        /* <DEDUP_REMOVED lines=10> */
.L_x_90:
[----:B------:R-:W-:Y:S05]  /*35d0*/  BSYNC B1 ;  /* 0x0000000000017941 */ /* 0x000fea0003800000 */
.L_x_89:
[----:B0----5:R-:W-:Y:S01]  /*35e0*/  HADD2.F32 R14, -RZ, R24.H0_H0 ;  /* 0x20000018ff0e7230 */ /* 0x021fe20000004100 */
[----:B------:R-:W-:Y:S01]  /*35f0*/  ISETP.GT.AND P0, PT, R4, 0x39, PT ;  /* 0x000000390400780c */ /* 0x000fe20003f04270 */
[----:B------:R-:W-:Y:S01]  /*3600*/  @P2 IMAD.MOV.U32 R4, RZ, RZ, R8 ;  /* 0x000000ffff042224 */ /* 0x000fe200078e0008 */
[----:B------:R-:W-:Y:S02]  /*3610*/  BSSY B1, `(.L_x_91) ;  /* 0x000000a000017945 */ /* 0x000fe40003800000 */
[----:B------:R-:W-:Y:S01]  /*3620*/  FMUL R5, R14, R57 ;  /* 0x000000390e057220 */ /* 0x000fe20000400000 */
[----:B------:R-:W-:-:S03]  /*3630*/  ISETP.GT.AND P3, PT, R3, RZ, P0 ;  /* 0x000000ff0300720c */ /* 0x000fc60000764270 */
[----:B------:R-:W-:-:S05]  /*3640*/  FFMA R5, R52, R56, R5 ;  /* 0x0000003834057223 */ /* 0x000fca0000000005 */
[----:B------:R-:W-:-:S04]  /*3650*/  F2FP.F16.F32.PACK_AB R5, RZ, R5 ;  /* 0x00000005ff05723e */ /* 0x000fc800000000ff */
[----:B------:R-:W-:Y:S01]  /*3660*/  PRMT R14, R5, 0x7610, R14 ;  /* 0x00007610050e7816 */ /* 0x000fe2000000000e */
[----:B------:R-:W-:-:S05]  /*3670*/  @P2 IMAD.MOV.U32 R5, RZ, RZ, R9 ;  /* 0x000000ffff052224 */ /* 0x000fca00078e0009 */
[----:B------:R0:W-:Y:S01]  /*3680*/  @P2 STG.E.U16 desc[UR36][R4.64+0x70], R14 ;  /* 0x0000700e04002986 */ /* 0x0001e2000c101524 */
[----:B------:R-:W-:Y:S05]  /*3690*/  @!P3 BRA `(.L_x_92) ;  /* 0x000000000004b947 */ /* 0x000fea0003800000 */
[----:B------:R0:W5:Y:S02]  /*36a0*/  LDG.E.LTC128B.U16 R24, desc[UR36][R6.64+0x72] ;  /* 0x0000722406187981 */ /* 0x000164000c1e1520 */
.L_x_92:
[----:B------:R-:W-:Y:S05]  /*36b0*/  BSYNC B1 ;  /* 0x0000000000017941 */ /* 0x000fea0003800000 */
.L_x_91:
        /* <DEDUP_REMOVED lines=9> */
.L_x_94:
[----:B------:R-:W-:Y:S05]  /*3750*/  BSYNC B1 ;  /* 0x0000000000017941 */ /* 0x000fea0003800000 */
.L_x_93:
[----:B0----5:R-:W-:Y:S01]  /*3760*/  HADD2.F32 R4, -RZ, R24.H0_H0 ;  /* 0x20000018ff047230 */ /* 0x021fe20000004100 */
[----:B------:R-:W-:Y:S01]  /*3770*/  ISETP.GT.AND P0, PT, R3, 0x8, P0 ;  /* 0x000000080300780c */ /* 0x000fe20000704270 */
[----:B------:R-:W-:Y:S03]  /*3780*/  BSSY B1, `(.L_x_95) ;  /* 0x000000a000017945 */ /* 0x000fe60003800000 */
[----:B------:R-:W-:Y:S01]  /*3790*/  FMUL R5, R4, R57 ;  /* 0x0000003904057220 */ /* 0x000fe20000400000 */
[----:B------:R-:W-:-:S03]  /*37a0*/  @P1 IMAD.MOV.U32 R4, RZ, RZ, R12 ;  /* 0x000000ffff041224 */ /* 0x000fc600078e000c */
[----:B------:R-:W-:-:S05]  /*37b0*/  FFMA R5, R54, R56, R5 ;  /* 0x0000003836057223 */ /* 0x000fca0000000005 */
[----:B------:R-:W-:-:S04]  /*37c0*/  F2FP.F16.F32.PACK_AB R5, RZ, R5 ;  /* 0x00000005ff05723e */ /* 0x000fc800000000ff */
[----:B-1-34-:R-:W-:Y:S01]  /*37d0*/  PRMT R6, R5, 0x7610, R6 ;  /* 0x0000761005067816 */ /* 0x01afe20000000006 */
[----:B------:R-:W-:-:S05]  /*37e0*/  @P1 IMAD.MOV.U32 R5, RZ, RZ, R13 ;  /* 0x000000ffff051224 */ /* 0x000fca00078e000d */
[----:B------:R0:W-:Y:S01]  /*37f0*/  @P1 STG.E.U16 desc[UR36][R4.64+0x70], R6 ;  /* 0x0000700604001986 */ /* 0x0001e2000c101524 */
[----:B------:R-:W-:Y:S05]  /*3800*/  @!P0 BRA `(.L_x_96) ;  /* 0x0000000000048947 */ /* 0x000fea0003800000 */
[----:B------:R1:W5:Y:S02]  /*3810*/  LDG.E.LTC128B.U16 R24, desc[UR36][R10.64+0x72] ;  /* 0x000072240a187981 */ /* 0x000364000c1e1520 */
.L_x_96:
[----:B------:R-:W-:Y:S05]  /*3820*/  BSYNC B1 ;  /* 0x0000000000017941 */ /* 0x000fea0003800000 */
.L_x_95:
[----:B------:R-:W-:Y:S05]  /*3830*/  @!P0 BRA `(.L_x_97) ;  /* 0x0000000800a88947 */ /* 0x000fea0003800000 */
[----:B-----5:R-:W-:-:S05]  /*3840*/  HADD2.F32 R24, -RZ, R24.H0_H0 ;  /* 0x20000018ff187230 */ /* 0x020fca0000004100 */
[----:B------:R-:W-:-:S04]  /*3850*/  FMUL R24, R24, R57 ;  /* 0x0000003918187220 */ /* 0x000fc80000400000 */
[----:B------:R-:W-:-:S05]  /*3860*/  FFMA R24, R55, R56, R24 ;  /* 0x0000003837187223 */ /* 0x000fca0000000018 */
[----:B------:R-:W-:-:S05]  /*3870*/  F2FP.F16.F32.PACK_AB R24, RZ, R24 ;  /* 0x00000018ff18723e */ /* 0x000fca00000000ff */
[----:B------:R3:W-:Y:S01]  /*3880*/  STG.E.U16 desc[UR36][R12.64+0x72], R24 ;  /* 0x000072180c007986 */ /* 0x0007e2000c101524 */
[----:B------:R-:W-:Y:S05]  /*3890*/  BRA `(.L_x_97) ;  /* 0x0000000800907947 */ /* 0x000fea0003800000 */
.L_x_36:
[----:B------:R-:W-:Y:S01]  /*38a0*/  ISETP.GT.AND P0, PT, R4, 0x1, PT ;  /* 0x000000010400780c */ /* 0x000fe20003f04270 */
[----:B------:R-:W-:Y:S01]  /*38b0*/  ULDC.64 UR4, c[0x0][0x5c0] ;  /* 0x0001700000047ab9 */ /* 0x000fe20000000a00 */
[-C--:B------:R-:W-:Y:S01]  /*38c0*/  FMUL R24, R24, R56.reuse ;  /* 0x0000003818187220 */ /* 0x080fe20000400000 */
[-C--:B------:R-:W-:Y:S01]  /*38d0*/  FMUL R25, R25, R56.reuse ;  /* 0x0000003819197220 */ /* 0x080fe20000400000 */
[----:B------:R-:W-:Y:S01]  /*38e0*/  ISETP.GT.AND P3, PT, R3, RZ, P0 ;  /* 0x000000ff0300720c */ /* 0x000fe20000764270 */
[-C--:B------:R-:W-:Y:S01]  /*38f0*/  FMUL R26, R26, R56.reuse ;  /* 0x000000381a1a7220 */ /* 0x080fe20000400000 */
[----:B------:R-:W-:Y:S01]  /*3900*/  LEA R6, P4, R60, UR4, 0x1 ;  /* 0x000000043c067c11 */ /* 0x000fe2000f8808ff */
[----:B------:R-:W-:Y:S01]  /*3910*/  FMUL R27, R27, R56 ;  /* 0x000000381b1b7220 */ /* 0x000fe20000400000 */
[----:B------:R-:W-:Y:S01]  /*3920*/  F2FP.F16.F32.PACK_AB R24, RZ, R24 ;  /* 0x00000018ff18723e */ /* 0x000fe200000000ff */
[-C--:B------:R-:W-:Y:S01]  /*3930*/  FMUL R28, R28, R56.reuse ;  /* 0x000000381c1c7220 */ /* 0x080fe20000400000 */
[----:B------:R-:W-:Y:S01]  /*3940*/  LEA.HI.X R7, R60, UR5, R75, 0x1, P4 ;  /* 0x000000053c077c11 */ /* 0x000fe2000a0f0c4b */
[-C--:B------:R-:W-:Y:S01]  /*3950*/  FMUL R29, R29, R56.reuse ;  /* 0x000000381d1d7220 */ /* 0x080fe20000400000 */
[----:B------:R-:W-:Y:S01]  /*3960*/  F2FP.F16.F32.PACK_AB R25, RZ, R25 ;  /* 0x00000019ff19723e */ /* 0x000fe200000000ff */
[-C--:B------:R-:W-:Y:S01]  /*3970*/  FMUL R30, R30, R56.reuse ;  /* 0x000000381e1e7220 */ /* 0x080fe20000400000 */
[----:B------:R-:W-:Y:S01]  /*3980*/  SHF.L.U64.HI R67, R66, 0x4, R67 ;  /* 0x0000000442437819 */ /* 0x000fe20000010243 */
[----:B------:R-:W-:Y:S01]  /*3990*/  @P1 STG.E.U16 desc[UR36][R6.64], R24 ;  /* 0x0000001806001986 */ /* 0x000fe2000c101524 */
[----:B------:R-:W-:Y:S01]  /*39a0*/  ISETP.GT.AND P1, PT, R4, 0x8, PT ;  /* 0x000000080400780c */ /* 0x000fe20003f24270 */
[----:B------:R-:W-:Y:S01]  /*39b0*/  FMUL R31, R31, R56 ;  /* 0x000000381f1f7220 */ /* 0x000fe20000400000 */
[C---:B------:R-:W-:Y:S01]  /*39c0*/  ISETP.GT.AND P4, PT, R3.reuse, 0x8, P0 ;  /* 0x000000080300780c */ /* 0x040fe20000784270 */
[----:B------:R-:W-:Y:S01]  /*39d0*/  @P3 STG.E.U16 desc[UR36][R6.64+0x2], R25 ;  /* 0x0000021906003986 */ /* 0x000fe2000c101524 */
[----:B------:R-:W-:Y:S01]  /*39e0*/  LEA R8, P3, R66, R6, 0x4 ;  /* 0x0000000642087211 */ /* 0x000fe200078620ff */
[-C--:B------:R-:W-:Y:S01]  /*39f0*/  FMUL R32, R32, R56.reuse ;  /* 0x0000003820207220 */ /* 0x080fe20000400000 */
[----:B------:R-:W-:Y:S01]  /*3a00*/  ISETP.GT.AND P2, PT, R3, 0x8, P2 ;  /* 0x000000080300780c */ /* 0x000fe20001744270 */
[-C--:B------:R-:W-:Y:S01]  /*3a10*/  FMUL R33, R33, R56.reuse ;  /* 0x0000003821217220 */ /* 0x080fe20000400000 */
[----:B------:R-:W-:Y:S01]  /*3a20*/  ISETP.GT.AND P0, PT, R4, 0x9, PT ;  /* 0x000000090400780c */ /* 0x000fe20003f04270 */
[----:B------:R-:W-:Y:S01]  /*3a30*/  IMAD.X R9, R67, 0x1, R7, P3 ;  /* 0x0000000143097824 */ /* 0x000fe200018e0607 */
[C---:B------:R-:W-:Y:S01]  /*3a40*/  ISETP.GT.AND P5, PT, R3.reuse, RZ, P1 ;  /* 0x000000ff0300720c */ /* 0x040fe20000fa4270 */
[-C--:B------:R-:W-:Y:S01]  /*3a50*/  FMUL R34, R34, R56.reuse ;  /* 0x0000003822227220 */ /* 0x080fe20000400000 */
[----:B------:R-:W-:Y:S01]  /*3a60*/  ISETP.GT.AND P3, PT, R3, RZ, P0 ;  /* 0x000000ff0300720c */ /* 0x000fe20000764270 */
[----:B------:R-:W-:Y:S01]  /*3a70*/  FMUL R35, R35, R56 ;  /* 0x0000003823237220 */ /* 0x000fe20000400000 */
[----:B------:R-:W-:Y:S01]  /*3a80*/  F2FP.F16.F32.PACK_AB R26, RZ, R26 ;  /* 0x0000001aff1a723e */ /* 0x000fe200000000ff */
[-C--:B------:R-:W-:Y:S01]  /*3a90*/  FMUL R36, R36, R56.reuse ;  /* 0x0000003824247220 */ /* 0x080fe20000400000 */
[----:B------:R-:W-:Y:S01]  /*3aa0*/  F2FP.F16.F32.PACK_AB R27, RZ, R27 ;  /* 0x0000001bff1b723e */ /* 0x000fe200000000ff */
[----:B------:R-:W-:Y:S01]  /*3ab0*/  FMUL R37, R37, R56 ;  /* 0x0000003825257220 */ /* 0x000fe20000400000 */
[----:B------:R-:W-:Y:S01]  /*3ac0*/  F2FP.F16.F32.PACK_AB R28, RZ, R28 ;  /* 0x0000001cff1c723e */ /* 0x000fe200000000ff */
[----:B------:R-:W-:Y:S01]  /*3ad0*/  @P2 STG.E.U16 desc[UR36][R8.64], R26 ;  /* 0x0000001a08002986 */ /* 0x000fe2000c101524 */
[----:B------:R-:W-:Y:S01]  /*3ae0*/  F2FP.F16.F32.PACK_AB R29, RZ, R29 ;  /* 0x0000001dff1d723e */ /* 0x000fe200000000ff */
[-C--:B------:R-:W-:Y:S01]  /*3af0*/  FMUL R38, R38, R56.reuse ;  /* 0x0000003826267220 */ /* 0x080fe20000400000 */
[----:B------:R-:W-:Y:S01]  /*3b00*/  ISETP.GT.AND P2, PT, R3, 0x8, P1 ;  /* 0x000000080300780c */ /* 0x000fe20000f44270 */
[----:B------:R-:W-:Y:S01]  /*3b10*/  @P4 STG.E.U16 desc[UR36][R8.64+0x2], R27 ;  /* 0x0000021b08004986 */ /* 0x000fe2000c101524 */
[----:B------:R-:W-:Y:S01]  /*3b20*/  ISETP.GT.AND P1, PT, R4, 0x10, PT ;  /* 0x000000100400780c */ /* 0x000fe20003f24270 */
[----:B------:R-:W-:Y:S01]  /*3b30*/  FMUL R39, R39, R56 ;  /* 0x0000003827277220 */ /* 0x000fe20000400000 */
[----:B------:R-:W-:Y:S01]  /*3b40*/  F2FP.F16.F32.PACK_AB R30, RZ, R30 ;  /* 0x0000001eff1e723e */ /* 0x000fe200000000ff */
[----:B------:R-:W-:Y:S01]  /*3b50*/  @P5 STG.E.U16 desc[UR36][R6.64+0x10], R28 ;  /* 0x0000101c06005986 */ /* 0x000fe2000c101524 */
[C---:B------:R-:W-:Y:S01]  /*3b60*/  ISETP.GT.AND P4, PT, R3.reuse, RZ, P1 ;  /* 0x000000ff0300720c */ /* 0x040fe20000f84270 */
[-C--:B------:R-:W-:Y:S01]  /*3b70*/  FMUL R40, R40, R56.reuse ;  /* 0x0000003828287220 */ /* 0x080fe20000400000 */
[----:B------:R-:W-:Y:S01]  /*3b80*/  F2FP.F16.F32.PACK_AB R31, RZ, R31 ;  /* 0x0000001fff1f723e */ /* 0x000fe200000000ff */
[----:B------:R-:W-:Y:S01]  /*3b90*/  @P3 STG.E.U16 desc[UR36][R6.64+0x12], R29 ;  /* 0x0000121d06003986 */ /* 0x000fe2000c101524 */
[----:B------:R-:W-:Y:S01]  /*3ba0*/  ISETP.GT.AND P3, PT, R3, 0x8, P0 ;  /* 0x000000080300780c */ /* 0x000fe20000764270 */
[----:B------:R-:W-:Y:S01]  /*3bb0*/  FMUL R41, R41, R56 ;  /* 0x0000003829297220 */ /* 0x000fe20000400000 */
[----:B------:R-:W-:Y:S01]  /*3bc0*/  ISETP.GT.AND P0, PT, R4, 0x11, PT ;  /* 0x000000110400780c */ /* 0x000fe20003f04270 */
[----:B------:R-:W-:Y:S01]  /*3bd0*/  @P2 STG.E.U16 desc[UR36][R8.64+0x10], R30 ;  /* 0x0000101e08002986 */ /* 0x000fe2000c101524 */
[----:B------:R-:W-:Y:S01]  /*3be0*/  F2FP.F16.F32.PACK_AB R32, RZ, R32 ;  /* 0x00000020ff20723e */ /* 0x000fe200000000ff */
[-C--:B------:R-:W-:Y:S01]  /*3bf0*/  FMUL R42, R42, R56.reuse ;  /* 0x000000382a2a7220 */ /* 0x080fe20000400000 */
[----:B------:R-:W-:Y:S01]  /*3c00*/  ISETP.GT.AND P5, PT, R3, RZ, P0 ;  /* 0x000000ff0300720c */ /* 0x000fe200007a4270 */
[-C--:B------:R-:W-:Y:S01]  /*3c10*/  FMUL R43, R43, R56.reuse ;  /* 0x000000382b2b7220 */ /* 0x080fe20000400000 */
[----:B------:R-:W-:Y:S01]  /*3c20*/  ISETP.GT.AND P2, PT, R3, 0x8, P1 ;  /* 0x000000080300780c */ /* 0x000fe20000f44270 */
[-C--:B------:R-:W-:Y:S01]  /*3c30*/  FMUL R44, R44, R56.reuse ;  /* 0x000000382c2c7220 */ /* 0x080fe20000400000 */
[----:B------:R-:W-:Y:S01]  /*3c40*/  ISETP.GT.AND P1, PT, R4, 0x18, PT ;  /* 0x000000180400780c */ /* 0x000fe20003f24270 */
[-C--:B------:R-:W-:Y:S01]  /*3c50*/  FMUL R45, R45, R56.reuse ;  /* 0x000000382d2d7220 */ /* 0x080fe20000400000 */
[----:B------:R-:W-:Y:S01]  /*3c60*/  F2FP.F16.F32.PACK_AB R33, RZ, R33 ;  /* 0x00000021ff21723e */ /* 0x000fe200000000ff */
[----:B------:R-:W-:Y:S01]  /*3c70*/  @P3 STG.E.U16 desc[UR36][R8.64+0x12], R31 ;  /* 0x0000121f08003986 */ /* 0x000fe2000c101524 */
[C---:B------:R-:W-:Y:S01]  /*3c80*/  ISETP.GT.AND P3, PT, R3.reuse, 0x8, P0 ;  /* 0x000000080300780c */ /* 0x040fe20000764270 */
[-C--:B------:R-:W-:Y:S01]  /*3c90*/  FMUL R46, R46, R56.reuse ;  /* 0x000000382e2e7220 */ /* 0x080fe20000400000 */
[----:B------:R-:W-:Y:S01]  /*3ca0*/  ISETP.GT.AND P0, PT, R4, 0x19, PT ;  /* 0x000000190400780c */ /* 0x000fe20003f04270 */
[----:B------:R-:W-:Y:S01]  /*3cb0*/  @P4 STG.E.U16 desc[UR36][R6.64+0x20], R32 ;  /* 0x0000202006004986 */ /* 0x000fe2000c101524 */
[----:B------:R-:W-:Y:S01]  /*3cc0*/  ISETP.GT.AND P4, PT, R3, RZ, P1 ;  /* 0x000000ff0300720c */ /* 0x000fe20000f84270 */
[----:B------:R-:W-:Y:S01]  /*3cd0*/  FMUL R47, R47, R56 ;  /* 0x000000382f2f7220 */ /* 0x000fe20000400000 */
[----:B------:R-:W-:Y:S01]  /*3ce0*/  F2FP.F16.F32.PACK_AB R34, RZ, R34 ;  /* 0x00000022ff22723e */ /* 0x000fe200000000ff */
[----:B------:R-:W-:Y:S01]  /*3cf0*/  @P5 STG.E.U16 desc[UR36][R6.64+0x22], R33 ;  /* 0x0000222106005986 */ /* 0x000fe2000c101524 */
[----:B------:R-:W-:Y:S01]  /*3d00*/  ISETP.GT.AND P5, PT, R3, RZ, P0 ;  /* 0x000000ff0300720c */ /* 0x000fe200007a4270 */
[----:B------:R-:W-:Y:S01]  /*3d10*/  FMUL R48, R48, R56 ;  /* 0x0000003830307220 */ /* 0x000fe20000400000 */
[----:B------:R-:W-:Y:S01]  /*3d20*/  F2FP.F16.F32.PACK_AB R35, RZ, R35 ;  /* 0x00000023ff23723e */ /* 0x000fe200000000ff */
[----:B------:R-:W-:Y:S01]  /*3d30*/  @P2 STG.E.U16 desc[UR36][R8.64+0x20], R34 ;  /* 0x0000202208002986 */ /* 0x000fe2000c101524 */
[----:B------:R-:W-:Y:S01]  /*3d40*/  F2FP.F16.F32.PACK_AB R36, RZ, R36 ;  /* 0x00000024ff24723e */ /* 0x000fe200000000ff */
[-C--:B------:R-:W-:Y:S01]  /*3d50*/  FMUL R49, R49, R56.reuse ;  /* 0x0000003831317220 */ /* 0x080fe20000400000 */
[C---:B------:R-:W-:Y:S01]  /*3d60*/  ISETP.GT.AND P2, PT, R3.reuse, 0x8, P1 ;  /* 0x000000080300780c */ /* 0x040fe20000f44270 */
[----:B------:R-:W-:Y:S01]  /*3d70*/  @P3 STG.E.U16 desc[UR36][R8.64+0x22], R35 ;  /* 0x0000222308003986 */ /* 0x000fe2000c101524 */
[----:B------:R-:W-:Y:S01]  /*3d80*/  ISETP.GT.AND P1, PT, R4, 0x20, PT ;  /* 0x000000200400780c */ /* 0x000fe20003f24270 */
[-C--:B------:R-:W-:Y:S01]  /*3d90*/  FMUL R50, R50, R56.reuse ;  /* 0x0000003832327220 */ /* 0x080fe20000400000 */
[----:B------:R-:W-:Y:S01]  /*3da0*/  F2FP.F16.F32.PACK_AB R37, RZ, R37 ;  /* 0x00000025ff25723e */ /* 0x000fe200000000ff */
[----:B------:R-:W-:Y:S01]  /*3db0*/  @P4 STG.E.U16 desc[UR36][R6.64+0x30], R36 ;  /* 0x0000302406004986 */ /* 0x000fe2000c101524 */
[----:B------:R-:W-:Y:S01]  /*3dc0*/  ISETP.GT.AND P3, PT, R3, 0x8, P0 ;  /* 0x000000080300780c */ /* 0x000fe20000764270 */
[-C--:B------:R-:W-:Y:S01]  /*3dd0*/  FMUL R51, R51, R56.reuse ;  /* 0x0000003833337220 */ /* 0x080fe20000400000 */
[----:B------:R-:W-:Y:S01]  /*3de0*/  ISETP.GT.AND P0, PT, R4, 0x21, PT ;  /* 0x000000210400780c */ /* 0x000fe20003f04270 */
[----:B------:R-:W-:Y:S01]  /*3df0*/  @P5 STG.E.U16 desc[UR36][R6.64+0x32], R37 ;  /* 0x0000322506005986 */ /* 0x000fe2000c101524 */
        /* <DEDUP_REMOVED lines=10> */
[----:B------:R-:W-:-:S02]  /*3ea0*/  F2FP.F16.F32.PACK_AB R41, RZ, R41 ;  /* 0x00000029ff29723e */ /* 0x000fc400000000ff */
[C---:B------:R-:W-:Y:S01]  /*3eb0*/  ISETP.GT.AND P1, PT, R3.reuse, 0x8, P1 ;  /* 0x000000080300780c */ /* 0x040fe20000f24270 */
[----:B------:R-:W-:Y:S01]  /*3ec0*/  @P3 STG.E.U16 desc[UR36][R8.64+0x32], R39 ;  /* 0x0000322708003986 */ /* 0x000fe2000c101524 */
[C---:B------:R-:W-:Y:S02]  /*3ed0*/  ISETP.GT.AND P2, PT, R3.reuse, 0x8, P0 ;  /* 0x000000080300780c */ /* 0x040fe40000744270 */
[C---:B------:R-:W-:Y:S01]  /*3ee0*/  ISETP.GT.AND P0, PT, R4.reuse, 0x29, PT ;  /* 0x000000290400780c */ /* 0x040fe20003f04270 */
[----:B------:R-:W-:Y:S01]  /*3ef0*/  @P4 STG.E.U16 desc[UR36][R6.64+0x40], R40 ;  /* 0x0000402806004986 */ /* 0x000fe2000c101524 */
[----:B------:R-:W-:Y:S02]  /*3f00*/  ISETP.GT.AND P4, PT, R4, 0x28, PT ;  /* 0x000000280400780c */ /* 0x000fe40003f84270 */
[----:B------:R-:W-:Y:S01]  /*3f10*/  F2FP.F16.F32.PACK_AB R42, RZ, R42 ;  /* 0x0000002aff2a723e */ /* 0x000fe200000000ff */
[----:B------:R-:W-:Y:S01]  /*3f20*/  @P5 STG.E.U16 desc[UR36][R6.64+0x42], R41 ;  /* 0x0000422906005986 */ /* 0x000fe2000c101524 */
[----:B------:R-:W-:-:S02]  /*3f30*/  ISETP.GT.AND P5, PT, R3, RZ, P4 ;  /* 0x000000ff0300720c */ /* 0x000fc400027a4270 */
[C---:B------:R-:W-:Y:S01]  /*3f40*/  ISETP.GT.AND P3, PT, R3.reuse, RZ, P0 ;  /* 0x000000ff0300720c */ /* 0x040fe20000764270 */
[----:B------:R-:W-:Y:S01]  /*3f50*/  @P1 STG.E.U16 desc[UR36][R8.64+0x40], R42 ;  /* 0x0000402a08001986 */ /* 0x000fe2000c101524 */
[----:B------:R-:W-:Y:S02]  /*3f60*/  F2FP.F16.F32.PACK_AB R43, RZ, R43 ;  /* 0x0000002bff2b723e */ /* 0x000fe400000000ff */
[----:B------:R-:W-:Y:S02]  /*3f70*/  F2FP.F16.F32.PACK_AB R44, RZ, R44 ;  /* 0x0000002cff2c723e */ /* 0x000fe400000000ff */
[C---:B------:R-:W-:Y:S01]  /*3f80*/  ISETP.GT.AND P4, PT, R3.reuse, 0x8, P4 ;  /* 0x000000080300780c */ /* 0x040fe20002784270 */
[----:B------:R-:W-:Y:S01]  /*3f90*/  @P2 STG.E.U16 desc[UR36][R8.64+0x42], R43 ;  /* 0x0000422b08002986 */ /* 0x000fe2000c101524 */
[----:B------:R-:W-:Y:S02]  /*3fa0*/  F2FP.F16.F32.PACK_AB R45, RZ, R45 ;  /* 0x0000002dff2d723e */ /* 0x000fe400000000ff */
[----:B------:R-:W-:Y:S01]  /*3fb0*/  ISETP.GT.AND P2, PT, R4, 0x31, PT ;  /* 0x000000310400780c */ /* 0x000fe20003f44270 */
[----:B------:R-:W-:Y:S01]  /*3fc0*/  @P5 STG.E.U16 desc[UR36][R6.64+0x50], R44 ;  /* 0x0000502c06005986 */ /* 0x000fe2000c101524 */
[----:B------:R-:W-:-:S02]  /*3fd0*/  ISETP.GT.AND P5, PT, R3, 0x8, P0 ;  /* 0x000000080300780c */ /* 0x000fc400007a4270 */
[C---:B------:R-:W-:Y:S01]  /*3fe0*/  ISETP.GT.AND P1, PT, R4.reuse, 0x38, PT ;  /* 0x000000380400780c */ /* 0x040fe20003f24270 */
[----:B------:R-:W-:Y:S01]  /*3ff0*/  @P3 STG.E.U16 desc[UR36][R6.64+0x52], R45 ;  /* 0x0000522d06003986 */ /* 0x000fe2000c101524 */
[C---:B------:R-:W-:Y:S02]  /*4000*/  ISETP.GT.AND P3, PT, R4.reuse, 0x30, PT ;  /* 0x000000300400780c */ /* 0x040fe40003f64270 */
[----:B------:R-:W-:Y:S01]  /*4010*/  ISETP.GT.AND P0, PT, R4, 0x39, PT ;  /* 0x000000390400780c */ /* 0x000fe20003f04270 */
[----:B------:R-:W-:Y:S01]  /*4020*/  @P4 IMAD.MOV.U32 R4, RZ, RZ, R8 ;  /* 0x000000ffff044224 */ /* 0x000fe200078e0008 */
[----:B------:R-:W-:Y:S01]  /*4030*/  F2FP.F16.F32.PACK_AB R46, RZ, R46 ;  /* 0x0000002eff2e723e */ /* 0x000fe200000000ff */
[----:B------:R-:W-:Y:S01]  /*4040*/  @P4 IMAD.MOV.U32 R5, RZ, RZ, R9 ;  /* 0x000000ffff054224 */ /* 0x000fe200078e0009 */
[----:B------:R-:W-:Y:S02]  /*4050*/  F2FP.F16.F32.PACK_AB R47, RZ, R47 ;  /* 0x0000002fff2f723e */ /* 0x000fe400000000ff */
[----:B------:R-:W-:-:S02]  /*4060*/  F2FP.F16.F32.PACK_AB R48, RZ, R48 ;  /* 0x00000030ff30723e */ /* 0x000fc400000000ff */
[----:B------:R0:W-:Y:S01]  /*4070*/  @P4 STG.E.U16 desc[UR36][R4.64+0x50], R46 ;  /* 0x0000502e04004986 */ /* 0x0001e2000c101524 */
[C---:B------:R-:W-:Y:S02]  /*4080*/  ISETP.GT.AND P4, PT, R3.reuse, RZ, P2 ;  /* 0x000000ff0300720c */ /* 0x040fe40001784270 */
[----:B------:R-:W-:Y:S02]  /*4090*/  F2FP.F16.F32.PACK_AB R49, RZ, R49 ;  /* 0x00000031ff31723e */ /* 0x000fe400000000ff */
[----:B------:R-:W-:Y:S02]  /*40a0*/  ISETP.GT.AND P2, PT, R3, 0x8, P2 ;  /* 0x000000080300780c */ /* 0x000fe40001744270 */
[----:B------:R-:W-:Y:S02]  /*40b0*/  F2FP.F16.F32.PACK_AB R50, RZ, R50 ;  /* 0x00000032ff32723e */ /* 0x000fe400000000ff */
[----:B------:R-:W-:Y:S02]  /*40c0*/  F2FP.F16.F32.PACK_AB R51, RZ, R51 ;  /* 0x00000033ff33723e */ /* 0x000fe400000000ff */
[----:B------:R-:W-:Y:S01]  /*40d0*/  F2FP.F16.F32.PACK_AB R52, RZ, R52 ;  /* 0x00000034ff34723e */ /* 0x000fe200000000ff */
[----:B0-----:R-:W-:Y:S01]  /*40e0*/  @P5 IMAD.MOV.U32 R4, RZ, RZ, R8 ;  /* 0x000000ffff045224 */ /* 0x001fe200078e0008 */
[----:B------:R-:W-:Y:S01]  /*40f0*/  F2FP.F16.F32.PACK_AB R53, RZ, R53 ;  /* 0x00000035ff35723e */ /* 0x000fe200000000ff */
[----:B------:R-:W-:Y:S01]  /*4100*/  @P5 IMAD.MOV.U32 R5, RZ, RZ, R9 ;  /* 0x000000ffff055224 */ /* 0x000fe200078e0009 */
[----:B------:R-:W-:-:S02]  /*4110*/  F2FP.F16.F32.PACK_AB R54, RZ, R54 ;  /* 0x00000036ff36723e */ /* 0x000fc400000000ff */
[----:B------:R-:W-:Y:S02]  /*4120*/  F2FP.F16.F32.PACK_AB R55, RZ, R55 ;  /* 0x00000037ff37723e */ /* 0x000fe400000000ff */
[----:B------:R0:W-:Y:S01]  /*4130*/  @P5 STG.E.U16 desc[UR36][R4.64+0x52], R47 ;  /* 0x0000522f04005986 */ /* 0x0001e2000c101524 */
[C---:B------:R-:W-:Y:S02]  /*4140*/  ISETP.GT.AND P5, PT, R3.reuse, RZ, P3 ;  /* 0x000000ff0300720c */ /* 0x040fe40001fa4270 */
[----:B------:R-:W-:-:S11]  /*4150*/  ISETP.GT.AND P3, PT, R3, 0x8, P3 ;  /* 0x000000080300780c */ /* 0x000fd60001f64270 */
[----:B0-----:R-:W-:Y:S02]  /*4160*/  @P5 IMAD.MOV.U32 R4, RZ, RZ, R6 ;  /* 0x000000ffff045224 */ /* 0x001fe400078e0006 */
[----:B------:R-:W-:-:S05]  /*4170*/  @P5 IMAD.MOV.U32 R5, RZ, RZ, R7 ;  /* 0x000000ffff055224 */ /* 0x000fca00078e0007 */
[----:B------:R0:W-:Y:S01]  /*4180*/  @P5 STG.E.U16 desc[UR36][R4.64+0x60], R48 ;  /* 0x0000603004005986 */ /* 0x0001e2000c101524 */
[C---:B------:R-:W-:Y:S02]  /*4190*/  ISETP.GT.AND P5, PT, R3.reuse, RZ, P0 ;  /* 0x000000ff0300720c */ /* 0x040fe400007a4270 */
[----:B------:R-:W-:Y:S01]  /*41a0*/  ISETP.GT.AND P0, PT, R3, 0x8, P0 ;  /* 0x000000080300780c */ /* 0x000fe20000704270 */
[----:B0-----:R-:W-:Y:S02]  /*41b0*/  @P4 IMAD.MOV.U32 R4, RZ, RZ, R6 ;  /* 0x000000ffff044224 */ /* 0x001fe400078e0006 */
[----:B------:R-:W-:-:S05]  /*41c0*/  @P4 IMAD.MOV.U32 R5, RZ, RZ, R7 ;  /* 0x000000ffff054224 */ /* 0x000fca00078e0007 */
[----:B------:R0:W-:Y:S01]  /*41d0*/  @P4 STG.E.U16 desc[UR36][R4.64+0x62], R49 ;  /* 0x0000623104004986 */ /* 0x0001e2000c101524 */
[C---:B------:R-:W-:Y:S02]  /*41e0*/  ISETP.GT.AND P4, PT, R3.reuse, RZ, P1 ;  /* 0x000000ff0300720c */ /* 0x040fe40000f84270 */
[----:B------:R-:W-:Y:S01]  /*41f0*/  ISETP.GT.AND P1, PT, R3, 0x8, P1 ;  /* 0x000000080300780c */ /* 0x000fe20000f24270 */
[----:B0-----:R-:W-:Y:S02]  /*4200*/  @P3 IMAD.MOV.U32 R4, RZ, RZ, R8 ;  /* 0x000000ffff043224 */ /* 0x001fe400078e0008 */
[----:B------:R-:W-:-:S05]  /*4210*/  @P3 IMAD.MOV.U32 R5, RZ, RZ, R9 ;  /* 0x000000ffff053224 */ /* 0x000fca00078e0009 */
[----:B------:R0:W-:Y:S02]  /*4220*/  @P3 STG.E.U16 desc[UR36][R4.64+0x60], R50 ;  /* 0x0000603204003986 */ /* 0x0001e4000c101524 */
[----:B0-----:R-:W-:Y:S02]  /*4230*/  @P2 IMAD.MOV.U32 R4, RZ, RZ, R8 ;  /* 0x000000ffff042224 */ /* 0x001fe400078e0008 */
[----:B------:R-:W-:-:S05]  /*4240*/  @P2 IMAD.MOV.U32 R5, RZ, RZ, R9 ;  /* 0x000000ffff052224 */ /* 0x000fca00078e0009 */
[----:B------:R0:W-:Y:S02]  /*4250*/  @P2 STG.E.U16 desc[UR36][R4.64+0x62], R51 ;  /* 0x0000623304002986 */ /* 0x0001e4000c101524 */
[----:B0-----:R-:W-:Y:S02]  /*4260*/  @P4 IMAD.MOV.U32 R4, RZ, RZ, R6 ;  /* 0x000000ffff044224 */ /* 0x001fe400078e0006 */
[----:B------:R-:W-:-:S05]  /*4270*/  @P4 IMAD.MOV.U32 R5, RZ, RZ, R7 ;  /* 0x000000ffff054224 */ /* 0x000fca00078e0007 */
[----:B------:R0:W-:Y:S04]  /*4280*/  @P4 STG.E.U16 desc[UR36][R4.64+0x70], R52 ;  /* 0x0000703404004986 */ /* 0x0001e8000c101524 */
[----:B------:R1:W-:Y:S01]  /*4290*/  @P5 STG.E.U16 desc[UR36][R6.64+0x72], R53 ;  /* 0x0000723506005986 */ /* 0x0003e2000c101524 */
[----:B0-----:R-:W-:Y:S02]  /*42a0*/  @P1 IMAD.MOV.U32 R4, RZ, RZ, R8 ;  /* 0x000000ffff041224 */ /* 0x001fe400078e0008 */
[----:B------:R-:W-:-:S05]  /*42b0*/  @P1 IMAD.MOV.U32 R5, RZ, RZ, R9 ;  /* 0x000000ffff051224 */ /* 0x000fca00078e0009 */
[----:B------:R1:W-:Y:S04]  /*42c0*/  @P1 STG.E.U16 desc[UR36][R4.64+0x70], R54 ;  /* 0x0000703604001986 */ /* 0x0003e8000c101524 */
[----:B------:R1:W-:Y:S02]  /*42d0*/  @P0 STG.E.U16 desc[UR36][R8.64+0x72], R55 ;  /* 0x0000723708000986 */ /* 0x0003e4000c101524 */
.L_x_97:
[----:B------:R-:W-:Y:S05]  /*42e0*/  BSYNC B0 ;  /* 0x0000000000007941 */ /* 0x000fea0003800000 */
.L_x_35:
[----:B------:R-:W-:Y:S01]  /*42f0*/  ULDC UR4, c[0x0][0xc] ;  /* 0x0000030000047ab9 */ /* 0x000fe20000000800 */
[----:B------:R-:W-:Y:S01]  /*4300*/  ULDC UR5, c[0x0][0x10] ;  /* 0x0000040000057ab9 */ /* 0x000fe20000000800 */
[----:B------:R-:W4:Y:S01]  /*4310*/  LDC R3, c[0x0][0x14] ;  /* 0x00000500ff037b82 */ /* 0x000f220000000800 */
[----:B------:R-:W-:Y:S01]  /*4320*/  UIMAD.WIDE.U32 UR4, UR4, UR5, URZ ;  /* 0x00000005040472a5 */ /* 0x000fe2000f8e003f */
[----:B------:R-:W-:Y:S02]  /*4330*/  IMAD.MOV.U32 R61, RZ, RZ, -0x1 ;  /* 0xffffffffff3d7424 */ /* 0x000fe400078e00ff */
[----:B------:R-:W-:-:S03]  /*4340*/  IMAD.MOV.U32 R59, RZ, RZ, -0x1 ;  /* 0xffffffffff3b7424 */ /* 0x000fc600078e00ff */
[----:B----4-:R-:W-:-:S04]  /*4350*/  IMAD.WIDE.U32 R16, R3, UR4, R16 ;  /* 0x0000000403107c25 */ /* 0x010fc8000f8e0010 */
[----:B------:R-:W-:Y:S01]  /*4360*/  IMAD R3, R3, UR5, RZ ;  /* 0x0000000503037c24 */ /* 0x000fe2000f8e02ff */
[----:B------:R-:W-:Y:S02]  /*4370*/  ULDC.64 UR4, c[0x0][0x650] ;  /* 0x0001940000047ab9 */ /* 0x000fe40000000a00 */
[----:B------:R-:W-:Y:S01]  /*4380*/  ISETP.GE.U32.AND P0, PT, R16, UR4, PT ;  /* 0x0000000410007c0c */ /* 0x000fe2000bf06070 */
[--C-:B------:R-:W-:Y:S01]  /*4390*/  IMAD.IADD R17, R17, 0x1, R3.reuse ;  /* 0x0000000111117824 */ /* 0x100fe200078e0203 */
[----:B------:R-:W-:-:S04]  /*43a0*/  PRMT R3, RZ, 0x7610, R3 ;  /* 0x00007610ff037816 */ /* 0x000fc80000000003 */
[----:B------:R-:W-:-:S13]  /*43b0*/  ISETP.GE.U32.AND.EX P0, PT, R17, UR5, PT, P0 ;  /* 0x0000000511007c0c */ /* 0x000fda000bf06100 */
[----:B------:R-:W-:Y:S05]  /*43c0*/  @P0 BRA `(.L_x_98) ;  /* 0x0000000400640947 */ /* 0x000fea0003800000 */
[----:B---3--:R-:W3:Y:S01]  /*43d0*/  S2R R12, SR_CTAID.X ;  /* 0x00000000000c7919 */ /* 0x008ee20000002500 */
[----:B-12---:R-:W1:Y:S01]  /*43e0*/  LDC.64 R10, c[0x0][0x628] ;  /* 0x00018a00ff0a7b82 */ /* 0x006e620000000a00 */
[----:B------:R-:W-:Y:S01]  /*43f0*/  ULDC UR4, c[0x0][0x150] ;  /* 0x0000540000047ab9 */ /* 0x000fe20000000800 */
[----:B------:R-:W-:Y:S01]  /*4400*/  IMAD.MOV.U32 R8, RZ, RZ, R16 ;  /* 0x000000ffff087224 */ /* 0x000fe200078e0010 */
[----:B-----5:R-:W2:Y:S01]  /*4410*/  S2R R24, SR_CTAID.Y ;  /* 0x0000000000187919 */ /* 0x020ea20000002600 */
[----:B------:R-:W-:-:S04]  /*4420*/  IMAD.MOV.U32 R9, RZ, RZ, R17 ;  /* 0x000000ffff097224 */ /* 0x000fc800078e0011 */
[----:B------:R-:W4:Y:S08]  /*4430*/  LDC R21, c[0x0][0x144] ;  /* 0x00005100ff157b82 */ /* 0x000f300000000800 */
[----:B------:R-:W0:Y:S08]  /*4440*/  LDC R0, c[0x0][0x630] ;  /* 0x00018c00ff007b82 */ /* 0x000e300000000800 */
[----:B------:R-:W0:Y:S01]  /*4450*/  LDC.64 R14, c[0x0][0x620] ;  /* 0x00018800ff0e7b82 */ /* 0x000e220000000a00 */
[----:B-1----:R-:W-:-:S04]  /*4460*/  ISETP.NE.U32.AND P0, PT, R10, RZ, PT ;  /* 0x000000ff0a00720c */ /* 0x002fc80003f05070 */
[----:B------:R-:W-:Y:S02]  /*4470*/  ISETP.NE.AND.EX P0, PT, R11, RZ, PT, P0 ;  /* 0x000000ff0b00720c */ /* 0x000fe40003f05300 */
[----:B---3--:R-:W-:-:S05]  /*4480*/  I2FP.F32.U32 R3, R12 ;  /* 0x0000000c00037245 */ /* 0x008fca0000201000 */
[----:B------:R-:W-:-:S04]  /*4490*/  FMUL R3, R3, UR4 ;  /* 0x0000000403037c20 */ /* 0x000fc80008400000 */
[----:B------:R1:W3:Y:S02]  /*44a0*/  F2I.U32.TRUNC.NTZ R20, R3 ;  /* 0x0000000300147305 */ /* 0x0002e4000020f000 */
[----:B--2-4-:R-:W-:Y:S05]  /*44b0*/  @!P0 BRA `(.L_x_99) ;  /* 0x0000000000288947 */ /* 0x014fea0003800000 */
[----:B-1----:R-:W1:Y:S02]  /*44c0*/  LDC R3, c[0x0][0x634] ;  /* 0x00018d00ff037b82 */ /* 0x002e640000000800 */
[----:B-1----:R-:W-:-:S05]  /*44d0*/  IADD3 R3, P0, R16, R3, RZ ;  /* 0x0000000310037210 */ /* 0x002fca0007f1e0ff */
[----:B------:R-:W-:-:S04]  /*44e0*/  IMAD.X R13, RZ, RZ, R17, P0 ;  /* 0x000000ffff0d7224 */ /* 0x000fc800000e0611 */
[----:B0-----:R-:W-:-:S04]  /*44f0*/  IMAD.WIDE.U32 R4, R13, R10, RZ ;  /* 0x0000000a0d047225 */ /* 0x001fc800078e00ff */
[----:B------:R-:W-:-:S04]  /*4500*/  IMAD.WIDE.U32 R6, P0, R3, R11, R4 ;  /* 0x0000000b03067225 */ /* 0x000fc80007800004 */
[----:B------:R-:W-:-:S04]  /*4510*/  IMAD.WIDE.U32 R4, R3, R10, RZ ;  /* 0x0000000a03047225 */ /* 0x000fc800078e00ff */
[----:B------:R-:W-:Y:S01]  /*4520*/  IMAD.X R9, RZ, RZ, RZ, P0 ;  /* 0x000000ffff097224 */ /* 0x000fe200000e06ff */
[----:B------:R-:W-:Y:S01]  /*4530*/  IADD3 RZ, P0, R5, R6, RZ ;  /* 0x0000000605ff7210 */ /* 0x000fe20007f1e0ff */
[----:B------:R-:W-:-:S04]  /*4540*/  IMAD.MOV.U32 R8, RZ, RZ, R7 ;  /* 0x000000ffff087224 */ /* 0x000fc800078e0007 */
[----:B------:R-:W-:-:S08]  /*4550*/  IMAD.WIDE.U32.X R8, R13, R11, R8, P0 ;  /* 0x0000000b0d087225 */ /* 0x000fd000000e0408 */
.L_x_99:
[----:B------:R-:W2:Y:S01]  /*4560*/  LDC.64 R28, c[0x0][0x640] ;  /* 0x00019000ff1c7b82 */ /* 0x000ea20000000a00 */
[-CC-:B0-----:R-:W-:Y:S01]  /*4570*/  SHF.R.U64 R59, R8, R0.reuse, R9.reuse ;  /* 0x00000000083b7219 */ /* 0x181fe20000001209 */
[----:B---3--:R-:W-:Y:S01]  /*4580*/  IMAD.MOV R20, RZ, RZ, -R20 ;  /* 0x000000ffff147224 */ /* 0x008fe200078e0a14 */
[----:B------:R-:W-:Y:S01]  /*4590*/  SHF.R.U32.HI R0, RZ, R0, R9 ;  /* 0x00000000ff007219 */ /* 0x000fe20000011609 */
[----:B------:R-:W-:Y:S01]  /*45a0*/  ULDC UR4, c[0x0][0x154] ;  /* 0x0000550000047ab9 */ /* 0x000fe20000000800 */
[----:B-1----:R-:W-:Y:S01]  /*45b0*/  IADD3 R3, P0, RZ, -R59, RZ ;  /* 0x8000003bff037210 */ /* 0x002fe20007f1e0ff */
[----:B------:R-:W-:Y:S02]  /*45c0*/  IMAD R21, R21, R20, R12 ;  /* 0x0000001415157224 */ /* 0x000fe400078e020c */
[----:B------:R-:W0:Y:S01]  /*45d0*/  LDC R6, c[0x0][0x618] ;  /* 0x00018600ff067b82 */ /* 0x000e220000000800 */
[----:B------:R-:W-:Y:S02]  /*45e0*/  IMAD.MOV.U32 R7, RZ, RZ, 0x1 ;  /* 0x00000001ff077424 */ /* 0x000fe400078e00ff */
[----:B------:R-:W-:-:S04]  /*45f0*/  IMAD.X R5, RZ, RZ, ~R0, P0 ;  /* 0x000000ffff057224 */ /* 0x000fc800000e0e00 */
[-C--:B------:R-:W-:Y:S01]  /*4600*/  IMAD R0, R5, R14.reuse, RZ ;  /* 0x0000000e05007224 */ /* 0x080fe200078e02ff */
[----:B------:R-:W1:Y:S01]  /*4610*/  LDC R8, c[0x0][0x608] ;  /* 0x00018200ff087b82 */ /* 0x000e620000000800 */
[----:B------:R-:W-:-:S04]  /*4620*/  IMAD.WIDE.U32 R4, R3, R14, R16 ;  /* 0x0000000e03047225 */ /* 0x000fc800078e0010 */
[----:B------:R-:W-:Y:S01]  /*4630*/  IMAD R3, R3, R15, R0 ;  /* 0x0000000f03037224 */ /* 0x000fe200078e0200 */
[----:B------:R-:W-:Y:S02]  /*4640*/  I2FP.F32.U32 R0, R24 ;  /* 0x0000001800007245 */ /* 0x000fe40000201000 */
[----:B------:R-:W3:Y:S01]  /*4650*/  LDC R26, c[0x0][0x658] ;  /* 0x00019600ff1a7b82 */ /* 0x000ee20000000800 */
[----:B------:R-:W-:Y:S01]  /*4660*/  IMAD.IADD R3, R5, 0x1, R3 ;  /* 0x0000000105037824 */ /* 0x000fe200078e0203 */
[----:B--2---:R-:W-:Y:S01]  /*4670*/  ISETP.NE.U32.AND P0, PT, R28, RZ, PT ;  /* 0x000000ff1c00720c */ /* 0x004fe20003f05070 */
[----:B------:R-:W-:Y:S01]  /*4680*/  FMUL R0, R0, UR4 ;  /* 0x0000000400007c20 */ /* 0x000fe20008400000 */
[----:B------:R-:W-:Y:S02]  /*4690*/  IMAD.MOV.U32 R5, RZ, RZ, -0x1 ;  /* 0xffffffffff057424 */ /* 0x000fe400078e00ff */
[----:B------:R-:W-:Y:S01]  /*46a0*/  ISETP.NE.AND.EX P0, PT, R29, RZ, PT, P0 ;  /* 0x000000ff1d00720c */ /* 0x000fe20003f05300 */
[----:B------:R2:W4:Y:S01]  /*46b0*/  F2I.U32.TRUNC.NTZ R13, R0 ;  /* 0x00000000000d7305 */ /* 0x000522000020f000 */
[----:B------:R-:W2:Y:S01]  /*46c0*/  LDC R15, c[0x0][0x148] ;  /* 0x00005200ff0f7b82 */ /* 0x000ea20000000800 */
[----:B0-----:R-:W-:-:S02]  /*46d0*/  SHF.R.U64 R12, R4, R6, R3 ;  /* 0x00000006040c7219 */ /* 0x001fc40000001203 */
[----:B------:R-:W-:-:S05]  /*46e0*/  SHF.R.U32.HI R3, RZ, R6, R3 ;  /* 0x00000006ff037219 */ /* 0x000fca0000011603 */
[----:B------:R-:W0:Y:S01]  /*46f0*/  LDC R20, c[0x0][0x600] ;  /* 0x00018000ff147b82 */ /* 0x000e220000000800 */
[-CC-:B-1----:R-:W-:Y:S02]  /*4700*/  SHF.R.U64 R10, R12, R8.reuse, R3.reuse ;  /* 0x000000080c0a7219 */ /* 0x182fe40000001203 */
[----:B------:R-:W-:-:S05]  /*4710*/  SHF.R.U32.HI R3, RZ, R8, R3 ;  /* 0x00000008ff037219 */ /* 0x000fca0000011603 */
[----:B------:R-:W1:Y:S01]  /*4720*/  LDC R27, c[0x0][0x648] ;  /* 0x00019200ff1b7b82 */ /* 0x000e620000000800 */
[-C--:B---3--:R-:W-:Y:S02]  /*4730*/  SHF.L.U32 R4, R5, R26.reuse, RZ ;  /* 0x0000001a05047219 */ /* 0x088fe400000006ff */
[-CC-:B------:R-:W-:Y:S02]  /*4740*/  SHF.R.U64 R14, R10, R26.reuse, R3.reuse ;  /* 0x0000001a0a0e7219 */ /* 0x180fe40000001203 */
[----:B------:R-:W-:Y:S02]  /*4750*/  SHF.R.U32.HI R5, RZ, R26, R3 ;  /* 0x0000001aff057219 */ /* 0x000fe40000011603 */
[----:B------:R-:W-:Y:S01]  /*4760*/  LOP3.LUT R25, RZ, R4, RZ, 0x33, !PT ;  /* 0x00000004ff197212 */ /* 0x000fe200078e33ff */
[----:B------:R-:W3:Y:S01]  /*4770*/  LDC R30, c[0x0][0x638] ;  /* 0x00018e00ff1e7b82 */ /* 0x000ee20000000800 */
[----:B------:R-:W-:Y:S01]  /*4780*/  SHF.L.U32 R26, R7, R26, RZ ;  /* 0x0000001a071a7219 */ /* 0x000fe200000006ff */
[----:B------:R-:W-:-:S06]  /*4790*/  IMAD.MOV.U32 R4, RZ, RZ, R14 ;  /* 0x000000ffff047224 */ /* 0x000fcc00078e000e */
[----:B------:R-:W0:Y:S01]  /*47a0*/  LDC R31, c[0x0][0x610] ;  /* 0x00018400ff1f7b82 */ /* 0x000e220000000800 */
[----:B----4-:R-:W-:Y:S05]  /*47b0*/  @!P0 BRA `(.L_x_100) ;  /* 0x0000000000288947 */ /* 0x010fea0003800000 */
        /* <DEDUP_REMOVED lines=10> */
.L_x_100:
[----:B------:R-:W-:Y:S01]  /*4860*/  ISETP.NE.AND P0, PT, R2, 0x1, PT ;  /* 0x000000010200780c */ /* 0x000fe20003f05270 */
[----:B0-----:R-:W-:Y:S01]  /*4870*/  VIADD R7, R20, 0xffffffff ;  /* 0xffffffff14077836 */ /* 0x001fe20000000000 */
[----:B-12---:R-:W-:Y:S01]  /*4880*/  SHF.R.U64 R0, R4, R27, R5 ;  /* 0x0000001b04007219 */ /* 0x006fe20000001205 */
[----:B------:R-:W-:Y:S01]  /*4890*/  IMAD.MOV R13, RZ, RZ, -R13 ;  /* 0x000000ffff0d7224 */ /* 0x000fe200078e0a0d */
[----:B------:R-:W-:Y:S01]  /*48a0*/  LOP3.LUT R5, R10, R25, RZ, 0xc0, !PT ;  /* 0x000000190a057212 */ /* 0x000fe200078ec0ff */
[----:B------:R-:W-:Y:S01]  /*48b0*/  IMAD.MOV.U32 R4, RZ, RZ, 0x1 ;  /* 0x00000001ff047424 */ /* 0x000fe200078e00ff */
[----:B------:R-:W-:Y:S01]  /*48c0*/  LOP3.LUT R12, R12, R7, RZ, 0xc0, !PT ;  /* 0x000000070c0c7212 */ /* 0x000fe200078ec0ff */
[----:B------:R-:W-:Y:S02]  /*48d0*/  IMAD.MOV R3, RZ, RZ, -R0 ;  /* 0x000000ffff037224 */ /* 0x000fe400078e0a00 */
[----:B------:R-:W-:Y:S02]  /*48e0*/  IMAD R0, R26, R0, R5 ;  /* 0x000000001a007224 */ /* 0x000fe400078e0205 */
[----:B---3--:R-:W-:-:S02]  /*48f0*/  IMAD R3, R3, R30, R14 ;  /* 0x0000001e03037224 */ /* 0x008fc400078e020e */
[----:B------:R-:W-:Y:S02]  /*4900*/  @P0 IMAD R21, R15, R13, R24 ;  /* 0x0000000d0f150224 */ /* 0x000fe400078e0218 */
[----:B------:R-:W-:Y:S01]  /*4910*/  IMAD R5, R3, R20, R12 ;  /* 0x0000001403057224 */ /* 0x000fe200078e020c */
[----:B------:R-:W-:Y:S01]  /*4920*/  PRMT R3, R4, 0x7610, R3 ;  /* 0x0000761004037816 */ /* 0x000fe20000000003 */
[----:B------:R-:W-:-:S05]  /*4930*/  IMAD R0, R0, R31, R21 ;  /* 0x0000001f00007224 */ /* 0x000fca00078e0215 */
[----:B------:R-:W-:Y:S02]  /*4940*/  SEL R61, R5, R0, !P0 ;  /* 0x00000000053d7207 */ /* 0x000fe40004000000 */
[----:B------:R-:W-:-:S07]  /*4950*/  SEL R0, R0, R5, !P0 ;  /* 0x0000000500007207 */ /* 0x000fce0004000000 */
.L_x_98:
[----:B------:R-:W-:Y:S01]  /*4960*/  LOP3.LUT P0, RZ, R3, 0xff, RZ, 0xc0, !PT ;  /* 0x000000ff03ff7812 */ /* 0x000fe2000780c0ff */
[----:B------:R-:W-:-:S12]  /*4970*/  IMAD.MOV.U32 R60, RZ, RZ, R0 ;  /* 0x000000ffff3c7224 */ /* 0x000fd800078e0000 */
[----:B------:R-:W-:Y:S05]  /*4980*/  @P0 BRA `(.L_x_101) ;  /* 0xffffffc800940947 */ /* 0x000fea000383ffff */
[----:B------:R-:W-:Y:S05]  /*4990*/  EXIT ;  /* 0x000000000000794d */ /* 0x000fea0003800000 */
.L_x_8:
[----:B0-----:R-:W-:Y:S01]  /*49a0*/  ULDC.64 UR4, c[0x0][0x650] ;  /* 0x0001940000047ab9 */ /* 0x001fe20000000a00 */
        /* <DEDUP_REMOVED lines=25> */
.L_x_103:
[----:B------:R-:W0:Y:S01]  /*4b40*/  LDC.64 R28, c[0x0][0x640] ;  /* 0x00019000ff1c7b82 */ /* 0x000e220000000a00 */
[-CC-:B------:R-:W-:Y:S01]  /*4b50*/  SHF.R.U64 R22, R12, R6.reuse, R13.reuse ;  /* 0x000000060c167219 */ /* 0x180fe2000000120d */
[----:B------:R-:W-:Y:S01]  /*4b60*/  IMAD.MOV.U32 R30, RZ, RZ, 0x1 ;  /* 0x00000001ff1e7424 */ /* 0x000fe200078e00ff */
[----:B------:R-:W-:Y:S02]  /*4b70*/  SHF.R.U32.HI R6, RZ, R6, R13 ;  /* 0x00000006ff067219 */ /* 0x000fe4000001160d */
        /* <DEDUP_REMOVED lines=8> */
[----:B------:R-:W-:Y:S01]  /*4c00*/  IMAD.IADD R9, R9, 0x1, R11 ;  /* 0x0000000109097824 */ /* 0x000fe200078e020b */
[----:B0-----:R-:W-:-:S04]  /*4c10*/  ISETP.NE.U32.AND P0, PT, R28, RZ, PT ;  /* 0x000000ff1c00720c */ /* 0x001fc80003f05070 */
[----:B------:R-:W-:Y:S02]  /*4c20*/  ISETP.NE.AND.EX P0, PT, R29, RZ, PT, P0 ;  /* 0x000000ff1d00720c */ /* 0x000fe40003f05300 */
[----:B------:R-:W0:Y:S01]  /*4c30*/  LDC R20, c[0x0][0x600] ;  /* 0x00018000ff147b82 */ /* 0x000e220000000800 */
[-CC-:B-1----:R-:W-:Y:S01]  /*4c40*/  SHF.R.U64 R14, R8, R10.reuse, R9.reuse ;  /* 0x0000000a080e7219 */ /* 0x182fe20000001209 */
[----:B------:R-:W-:Y:S01]  /*4c50*/  IMAD.MOV.U32 R8, RZ, RZ, -0x1 ;  /* 0xffffffffff087424 */ /* 0x000fe200078e00ff */
[----:B------:R-:W-:-:S05]  /*4c60*/  SHF.R.U32.HI R9, RZ, R10, R9 ;  /* 0x0000000aff097219 */ /* 0x000fca0000011609 */
[----:B------:R-:W1:Y:S01]  /*4c70*/  LDC R26, c[0x0][0x648] ;  /* 0x00019200ff1a7b82 */ /* 0x000e620000000800 */
[-CC-:B--2---:R-:W-:Y:S02]  /*4c80*/  SHF.R.U64 R21, R14, R12.reuse, R9.reuse ;  /* 0x0000000c0e157219 */ /* 0x184fe40000001209 */
[----:B------:R-:W-:-:S05]  /*4c90*/  SHF.R.U32.HI R6, RZ, R12, R9 ;  /* 0x0000000cff067219 */ /* 0x000fca0000011609 */
[----:B------:R-:W2:Y:S01]  /*4ca0*/  LDC R27, c[0x0][0x638] ;  /* 0x00018e00ff1b7b82 */ /* 0x000ea20000000800 */
[-C--:B---3--:R-:W-:Y:S02]  /*4cb0*/  SHF.L.U32 R8, R8, R25.reuse, RZ ;  /* 0x0000001908087219 */ /* 0x088fe400000006ff */
[-CC-:B------:R-:W-:Y:S02]  /*4cc0*/  SHF.R.U64 R23, R21, R25.reuse, R6.reuse ;  /* 0x0000001915177219 */ /* 0x180fe40000001206 */
[----:B------:R-:W-:Y:S02]  /*4cd0*/  LOP3.LUT R32, RZ, R8, RZ, 0x33, !PT ;  /* 0x00000008ff207212 */ /* 0x000fe400078e33ff */
[----:B------:R-:W-:Y:S01]  /*4ce0*/  SHF.R.U32.HI R9, RZ, R25, R6 ;  /* 0x00000019ff097219 */ /* 0x000fe20000011606 */
[----:B------:R-:W3:Y:S01]  /*4cf0*/  LDC R31, c[0x0][0x610] ;  /* 0x00018400ff1f7b82 */ /* 0x000ee20000000800 */
[----:B------:R-:W-:Y:S01]  /*4d00*/  IMAD.MOV.U32 R8, RZ, RZ, R23 ;  /* 0x000000ffff087224 */ /* 0x000fe200078e0017 */
[----:B------:R-:W-:Y:S06]  /*4d10*/  @!P0 BRA `(.L_x_104) ;  /* 0x0000000000288947 */ /* 0x000fec0003800000 */
        /* <DEDUP_REMOVED lines=10> */
.L_x_104:
[----:B------:R-:W-:Y:S02]  /*4dc0*/  ISETP.NE.AND P0, PT, R2, 0x1, PT ;  /* 0x000000010200780c */ /* 0x000fe40003f05270 */
[----:B-1----:R-:W-:Y:S01]  /*4dd0*/  SHF.R.U64 R6, R8, R26, R9 ;  /* 0x0000001a08067219 */ /* 0x002fe20000001209 */
[----:B0-----:R-:W-:Y:S01]  /*4de0*/  VIADD R9, R20, 0xffffffff ;  /* 0xffffffff14097836 */ /* 0x001fe20000000000 */
[----:B------:R-:W-:Y:S02]  /*4df0*/  SHF.L.U32 R30, R30, R25, RZ ;  /* 0x000000191e1e7219 */ /* 0x000fe400000006ff */
[----:B------:R-:W-:Y:S01]  /*4e00*/  LOP3.LUT R5, R21, R32, RZ, 0xc0, !PT ;  /* 0x0000002015057212 */ /* 0x000fe200078ec0ff */
[----:B------:R-:W-:-:S04]  /*4e10*/  IMAD.MOV R8, RZ, RZ, -R6 ;  /* 0x000000ffff087224 */ /* 0x000fc800078e0a06 */
[----:B------:R-:W-:Y:S01]  /*4e20*/  IMAD R6, R30, R6, R5 ;  /* 0x000000061e067224 */ /* 0x000fe200078e0205 */
[----:B------:R-:W-:Y:S01]  /*4e30*/  LOP3.LUT R5, R14, R9, RZ, 0xc0, !PT ;  /* 0x000000090e057212 */ /* 0x000fe200078ec0ff */
[----:B------:R-:W-:Y:S02]  /*4e40*/  @P0 IMAD R3, R7, R24, R4 ;  /* 0x0000001807030224 */ /* 0x000fe400078e0204 */
[----:B--2---:R-:W-:Y:S02]  /*4e50*/  IMAD R4, R8, R27, R23 ;  /* 0x0000001b08047224 */ /* 0x004fe400078e0217 */
[----:B---3--:R-:W-:Y:S02]  /*4e60*/  IMAD R3, R6, R31, R3 ;  /* 0x0000001f06037224 */ /* 0x008fe400078e0203 */
[----:B------:R-:W-:Y:S02]  /*4e70*/  IMAD R4, R4, R20, R5 ;  /* 0x0000001404047224 */ /* 0x000fe400078e0205 */
[----:B------:R-:W-:-:S02]  /*4e80*/  IMAD.MOV.U32 R8, RZ, RZ, 0x1 ;  /* 0x00000001ff087424 */ /* 0x000fc400078e00ff */
[----:B------:R-:W-:Y:S01]  /*4e90*/  IMAD.MOV.U32 R6, RZ, RZ, R22 ;  /* 0x000000ffff067224 */ /* 0x000fe200078e0016 */
[----:B------:R-:W-:Y:S02]  /*4ea0*/  SEL R20, R4, R3, !P0 ;  /* 0x0000000304147207 */ /* 0x000fe40004000000 */
[----:B------:R-:W-:-:S07]  /*4eb0*/  SEL R21, R3, R4, !P0 ;  /* 0x0000000403157207 */ /* 0x000fce0004000000 */
.L_x_102:
[----:B------:R-:W-:-:S08]  /*4ec0*/  NOP ;  /* 0x0000000000007918 */ /* 0x000fd00000000000 */
[----:B------:R-:W0:-:S00]  /*4ed0*/  USETMAXREG.DEALLOC.CTAPOOL 0x28 ;  /* 0x00000028000079c8 */ /* 0x000e0000080e0500 */
[----:B0-----:R-:W-:-:S13]  /*4ee0*/  ISETP.NE.AND P0, PT, R0, RZ, PT ;  /* 0x000000ff0000720c */ /* 0x001fda0003f05270 */
[----:B------:R-:W-:Y:S05]  /*4ef0*/  @P0 EXIT ;  /* 0x000000000000094d */ /* 0x000fea0003800000 */
[----:B------:R-:W-:Y:S01]  /*4f00*/  LOP3.LUT P0, RZ, R8, 0xff, RZ, 0xc0, !PT ;  /* 0x000000ff08ff7812 */ /* 0x000fe2000780c0ff */
[----:B------:R-:W-:Y:S02]  /*4f10*/  IMAD.MOV.U32 R0, RZ, RZ, 0x1 ;  /* 0x00000001ff007424 */ /* 0x000fe400078e00ff */
[----:B------:R-:W-:-:S10]  /*4f20*/  IMAD.MOV.U32 R3, RZ, RZ, RZ ;  /* 0x000000ffff037224 */ /* 0x000fd400078e00ff */
[----:B------:R-:W-:Y:S05]  /*4f30*/  @!P0 BRA `(.L_x_105) ;  /* 0x0000000c00448947 */ /* 0x000fea0003800000 */
[----:B------:R-:W0:Y:S01]  /*4f40*/  LDC R0, c[0x0][0x28c] ;  /* 0x0000a300ff007b82 */ /* 0x000e220000000800 */
[----:B------:R-:W1:Y:S01]  /*4f50*/  S2R R12, SR_CgaCtaId ;  /* 0x00000000000c7919 */ /* 0x000e620000008800 */
[----:B------:R-:W-:Y:S01]  /*4f60*/  ULDC UR5, c[0x0][0x600] ;  /* 0x0001800000057ab9 */ /* 0x000fe20000000800 */
[----:B------:R-:W-:Y:S01]  /*4f70*/  ULDC UR4, c[0x0][0xc] ;  /* 0x0000030000047ab9 */ /* 0x000fe20000000800 */
[----:B------:R-:W-:Y:S01]  /*4f80*/  UIADD3 UR16, UR5, -0x1, URZ ;  /* 0xffffffff05107890 */ /* 0x000fe2000fffe03f */
[----:B------:R-:W-:Y:S01]  /*4f90*/  BSSY B0, `(.L_x_105) ;  /* 0x00000cb000007945 */ /* 0x000fe20003800000 */
[----:B------:R-:W-:Y:S01]  /*4fa0*/  ULDC UR6, c[0x0][0x658] ;  /* 0x0001960000067ab9 */ /* 0x000fe20000000800 */
[----:B------:R-:W-:Y:S01]  /*4fb0*/  ULDC UR5, c[0x0][0x10] ;  /* 0x0000040000057ab9 */ /* 0x000fe20000000800 */
[----:B------:R-:W-:Y:S01]  /*4fc0*/  UMOV UR7, 0xffffffff ;  /* 0xffffffff00077882 */ /* 0x000fe20000000000 */
[----:B------:R-:W-:Y:S01]  /*4fd0*/  UMOV UR8, 0x1 ;  /* 0x0000000100087882 */ /* 0x000fe20000000000 */
[----:B------:R-:W-:Y:S01]  /*4fe0*/  UIMAD.WIDE.U32 UR4, UR4, UR5, URZ ;  /* 0x00000005040472a5 */ /* 0x000fe2000f8e003f */
[----:B------:R-:W-:Y:S01]  /*4ff0*/  IMAD.MOV.U32 R9, RZ, RZ, 0x1 ;  /* 0x00000001ff097424 */ /* 0x000fe200078e00ff */
[----:B------:R-:W-:Y:S01]  /*5000*/  USHF.L.U32 UR7, UR7, UR6, URZ ;  /* 0x0000000607077299 */ /* 0x000fe2000800063f */
[----:B------:R-:W-:Y:S01]  /*5010*/  LOP3.LUT R8, R19, 0x2, RZ, 0xfc, !PT ;  /* 0x0000000213087812 */ /* 0x000fe200078efcff */
[----:B------:R-:W-:-:S02]  /*5020*/  USHF.L.U32 UR18, UR8, UR6, URZ ;  /* 0x0000000608127299 */ /* 0x000fc4000800063f */
[----:B------:R-:W-:Y:S01]  /*5030*/  ULOP3.LUT UR17, URZ, UR7, URZ, 0x33, !UPT ;  /* 0x000000073f117292 */ /* 0x000fe2000f8e333f */
[----:B------:R-:W-:Y:S01]  /*5040*/  ULDC UR6, c[0x0][0x14] ;  /* 0x0000050000067ab9 */ /* 0x000fe20000000800 */
[----:B------:R-:W-:Y:S01]  /*5050*/  ULDC.64 UR22, c[0x0][0x198] ;  /* 0x0000660000167ab9 */ /* 0x000fe20000000a00 */
[----:B------:R-:W-:Y:S02]  /*5060*/  UIMAD.WIDE.U32 UR20, UR4, UR6, URZ ;  /* 0x00000006041472a5 */ /* 0x000fe4000f8e003f */
[----:B------:R-:W-:Y:S01]  /*5070*/  UIMAD UR13, UR5, UR6, URZ ;  /* 0x00000006050d72a4 */ /* 0x000fe2000f8e023f */
[----:B0-----:R-:W-:-:S03]  /*5080*/  VIADD R0, R0, 0x1f ;  /* 0x0000001f00007836 */ /* 0x001fc60000000000 */
[----:B------:R-:W-:Y:S02]  /*5090*/  UIADD3 UR13, UR21, UR13, URZ ;  /* 0x0000000d150d7290 */ /* 0x000fe4000fffe03f */
[----:B------:R-:W-:-:S04]  /*50a0*/  SHF.R.S32.HI R3, RZ, 0x1f, R0 ;  /* 0x0000001fff037819 */ /* 0x000fc80000011400 */
[----:B------:R-:W-:Y:S01]  /*50b0*/  LEA.HI R10, R3, R0, RZ, 0x5 ;  /* 0x00000000030a7211 */ /* 0x000fe200078f28ff */
[C---:B-1----:R-:W-:Y:S02]  /*50c0*/  IMAD.SHL.U32 R11, R12.reuse, 0x20, RZ ;  /* 0x000000200c0b7824 */ /* 0x042fe400078e00ff */
[----:B------:R-:W-:Y:S01]  /*50d0*/  IMAD.SHL.U32 R12, R12, 0x400, RZ ;  /* 0x000004000c0c7824 */ /* 0x000fe200078e00ff */
[----:B------:R-:W-:Y:S01]  /*50e0*/  SHF.R.S32.HI R10, RZ, 0x5, R10 ;  /* 0x00000005ff0a7819 */ /* 0x000fe2000001140a */
[----:B------:R-:W-:Y:S01]  /*50f0*/  IMAD.MOV.U32 R0, RZ, RZ, 0x1 ;  /* 0x00000001ff007424 */ /* 0x000fe200078e00ff */
[----:B------:R-:W-:Y:S01]  /*5100*/  LOP3.LUT R11, R11, 0x20, RZ, 0xc0, !PT ;  /* 0x000000200b0b7812 */ /* 0x000fe200078ec0ff */
[----:B------:R-:W-:Y:S01]  /*5110*/  IMAD.MOV.U32 R3, RZ, RZ, RZ ;  /* 0x000000ffff037224 */ /* 0x000fe200078e00ff */
[----:B------:R-:W-:Y:S01]  /*5120*/  LOP3.LUT R12, R12, 0x400, RZ, 0xc0, !PT ;  /* 0x000004000c0c7812 */ /* 0x000fe200078ec0ff */
[----:B------:R-:W-:-:S07]  /*5130*/  VIADD R13, R10, 0x1 ;  /* 0x000000010a0d7836 */ /* 0x000fce0000000000 */
.L_x_116:
[----:B------:R-:W-:-:S03]  /*5140*/  UMOV UR4, 0xffffffff ;  /* 0xffffffff00047882 */ /* 0x000fc60000000000 */
[----:B------:R-:W-:Y:S05]  /*5150*/  BRA.DIV UR4, `(.L_x_106) ;  /* 0x00000016049c7947 */ /* 0x000fea000b800000 */
[----:B------:R-:W-:-:S13]  /*5160*/  ELECT P6, URZ, PT ;  /* 0x00000000003f782f */ /* 0x000fda00038c0000 */
.L_x_141:
[----:B------:R-:W0:Y:S01]  /*5170*/  LDC R4, c[0x0][0x28c] ;  /* 0x0000a300ff047b82 */ /* 0x000e220000000800 */
[----:B------:R-:W-:Y:S01]  /*5180*/  BSSY B1, `(.L_x_107) ;  /* 0x0000038000017945 */ /* 0x000fe20003800000 */
[----:B0-----:R-:W-:-:S13]  /*5190*/  ISETP.LT.OR P6, PT, R4, 0x1, !P6 ;  /* 0x000000010400780c */ /* 0x001fda00077c1670 */
[----:B------:R-:W-:Y:S05]  /*51a0*/  @P6 BRA `(.L_x_108) ;  /* 0x0000000000d46947 */ /* 0x000fea0003800000 */
[----:B------:R-:W-:Y:S02]  /*51b0*/  IMAD R20, R20, 0x40, R11 ;  /* 0x0000004014147824 */ /* 0x000fe400078e020b */
[----:B------:R-:W-:Y:S02]  /*51c0*/  IMAD.SHL.U32 R21, R21, 0x80, RZ ;  /* 0x0000008015157824 */ /* 0x000fe400078e00ff */
[----:B------:R-:W-:Y:S02]  /*51d0*/  IMAD.MOV.U32 R24, RZ, RZ, RZ ;  /* 0x000000ffff187224 */ /* 0x000fe400078e00ff */
[----:B------:R-:W-:Y:S02]  /*51e0*/  IMAD.MOV.U32 R4, RZ, RZ, R13 ;  /* 0x000000ffff047224 */ /* 0x000fe400078e000d */
[----:B------:R-:W-:Y:S02]  /*51f0*/  IMAD.MOV.U32 R5, RZ, RZ, R0 ;  /* 0x000000ffff057224 */ /* 0x000fe400078e0000 */
[----:B------:R-:W-:-:S07]  /*5200*/  IMAD.MOV.U32 R7, RZ, RZ, R3 ;  /* 0x000000ffff077224 */ /* 0x000fce00078e0003 */
.L_x_111:
[----:B------:R-:W0:Y:S01]  /*5210*/  S2R R15, SR_CgaCtaId ;  /* 0x00000000000f7919 */ /* 0x000e220000008800 */
[----:B------:R-:W-:Y:S02]  /*5220*/  MOV R14, 0x400 ;  /* 0x00000400000e7802 */ /* 0x000fe40000000f00 */
[----:B------:R-:W-:Y:S02]  /*5230*/  LOP3.LUT P1, RZ, R18, 0x7f, RZ, 0xc0, !PT ;  /* 0x0000007f12ff7812 */ /* 0x000fe4000782c0ff */
[----:B0-----:R-:W-:Y:S02]  /*5240*/  LEA R22, R15, R14, 0x18 ;  /* 0x0000000e0f167211 */ /* 0x001fe400078ec0ff */
[----:B------:R-:W-:-:S09]  /*5250*/  SHF.L.U32 R14, R5, 0x1f, RZ ;  /* 0x0000001f050e7819 */ /* 0x000fd200000006ff */
[----:B------:R-:W0:Y:S01]  /*5260*/  @!P1 LDC R15, c[0x0][0x500] ;  /* 0x00014000ff0f9b82 */ /* 0x000e220000000800 */
[----:B------:R-:W-:-:S04]  /*5270*/  IMAD R23, R7, 0x8, R22 ;  /* 0x0000000807177824 */ /* 0x000fc800078e0216 */
[----:B------:R-:W1:Y:S02]  /*5280*/  SYNCS.PHASECHK.TRANS64.TRYWAIT P0, [R23+URZ+0x90], R14 ;  /* 0x0000900e170075a7 */ /* 0x000e64000800017f */
[----:B-1----:R-:W-:Y:S05]  /*5290*/  @!P0 BRA `(.L_x_109) ;  /* 0x00000014006c8947 */ /* 0x002fea0003800000 */
.L_x_142:
[----:B-1----:R-:W-:Y:S01]  /*52a0*/  PRMT R14, R8, 0x9910, RZ ;  /* 0x00009910080e7816 */ /* 0x002fe200000000ff */
[----:B0-----:R0:W-:Y:S03]  /*52b0*/  @!P1 SYNCS.ARRIVE.TRANS64 RZ, [R23+URZ], R15 ;  /* 0x0000000f17ff99a7 */ /* 0x0011e6000800003f */
[----:B------:R-:W-:-:S13]  /*52c0*/  ISETP.NE.AND P0, PT, R14, 0x2, PT ;  /* 0x000000020e00780c */ /* 0x000fda0003f05270 */
[----:B0-----:R-:W-:Y:S05]  /*52d0*/  @P0 BRA `(.L_x_110) ;  /* 0x0000000000040947 */ /* 0x001fea0003800000 */
[----:B------:R-:W-:Y:S01]  /*52e0*/  BPT.TRAP 0x1 ;  /* 0x000000040000795c */ /* 0x000fe20000300000 */
.L_x_110:
[----:B------:R-:W-:Y:S01]  /*52f0*/  IMAD R14, R7, 0x800, R12 ;  /* 0x00000800070e7824 */ /* 0x000fe200078e020c */
[----:B------:R-:W-:Y:S01]  /*5300*/  R2UR UR9, R23 ;  /* 0x00000000170972ca */ /* 0x000fe200000e0000 */
[--C-:B------:R-:W-:Y:S01]  /*5310*/  IMAD R15, R7, 0x2000, R22.reuse ;  /* 0x00002000070f7824 */ /* 0x100fe200078e0216 */
[----:B------:R-:W-:Y:S01]  /*5320*/  UIADD3 UR4, UP0, UR22, 0xf0, URZ ;  /* 0x000000f016047890 */ /* 0x000fe2000ff1e03f */
[----:B------:R-:W-:Y:S01]  /*5330*/  IMAD R14, R14, 0x2, R22 ;  /* 0x000000020e0e7824 */ /* 0x000fe200078e0216 */
[----:B------:R-:W-:Y:S01]  /*5340*/  R2UR UR11, R21 ;  /* 0x00000000150b72ca */ /* 0x000fe200000e0000 */
[----:B------:R-:W-:Y:S01]  /*5350*/  VIADD R4, R4, 0xffffffff ;  /* 0xffffffff04047836 */ /* 0x000fe20000000000 */
[----:B------:R-:W-:Y:S01]  /*5360*/  R2UR UR5, R15 ;  /* 0x000000000f0572ca */ /* 0x000fe200000e0000 */
[----:B------:R-:W-:Y:S01]  /*5370*/  UIADD3 UR24, UP1, UR22, 0x1f0, URZ ;  /* 0x000001f016187890 */ /* 0x000fe2000ff3e03f */
[----:B------:R-:W-:Y:S01]  /*5380*/  R2UR UR8, R14 ;  /* 0x000000000e0872ca */ /* 0x000fe200000e0000 */
[----:B------:R-:W-:Y:S01]  /*5390*/  VIADD R7, R7, 0x1 ;  /* 0x0000000107077836 */ /* 0x000fe20000000000 */
[----:B------:R-:W-:Y:S01]  /*53a0*/  R2UR UR10, R24 ;  /* 0x00000000180a72ca */ /* 0x000fe200000e0000 */
[----:B------:R-:W-:Y:S01]  /*53b0*/  UIADD3.X UR25, URZ, UR23, URZ, UP1, !UPT ;  /* 0x000000173f197290 */ /* 0x000fe20008ffe43f */
[----:B------:R-:W-:Y:S01]  /*53c0*/  R2UR UR12, R6 ;  /* 0x00000000060c72ca */ /* 0x000fe200000e0000 */
[----:B------:R-:W-:Y:S01]  /*53d0*/  UMOV UR6, 0x0 ;  /* 0x0000000000067882 */ /* 0x000fe20000000000 */
[----:B------:R-:W-:Y:S01]  /*53e0*/  R2UR UR19, R20 ;  /* 0x00000000141372ca */ /* 0x000fe200000e0000 */
[----:B------:R-:W-:Y:S01]  /*53f0*/  UMOV UR7, 0x10000000 ;  /* 0x1000000000077882 */ /* 0x000fe20000000000 */
[----:B------:R-:W-:Y:S01]  /*5400*/  ISETP.GT.AND P1, PT, R4, 0x1, PT ;  /* 0x000000010400780c */ /* 0x000fe20003f24270 */
[----:B------:R-:W-:Y:S01]  /*5410*/  UMOV UR26, 0x30000 ;  /* 0x00030000001a7882 */ /* 0x000fe20000000000 */
[C---:B------:R-:W-:Y:S01]  /*5420*/  ISETP.NE.AND P0, PT, R7.reuse, 0x12, PT ;  /* 0x000000120700780c */ /* 0x040fe20003f05270 */
[----:B------:R-:W-:Y:S01]  /*5430*/  UIADD3 UR14, UR5, 0x200, URZ ;  /* 0x00000200050e7890 */ /* 0x000fe2000fffe03f */
[----:B------:R-:W-:Y:S01]  /*5440*/  VIADD R24, R24, 0x20 ;  /* 0x0000002018187836 */ /* 0x000fe20000000000 */
[----:B------:R-:W-:Y:S01]  /*5450*/  UIADD3.X UR5, URZ, UR23, URZ, UP0, !UPT ;  /* 0x000000173f057290 */ /* 0x000fe200087fe43f */
[----:B------:R-:W-:Y:S01]  /*5460*/  SEL R14, RZ, 0x1, P0 ;  /* 0x00000001ff0e7807 */ /* 0x000fe20000000000 */
[----:B------:R-:W-:Y:S01]  /*5470*/  UIADD3 UR15, UR8, 0x24200, URZ ;  /* 0x00024200080f7890 */ /* 0x000fe2000fffe03f */
[----:B------:R-:W-:-:S02]  /*5480*/  SEL R7, R7, RZ, P0 ;  /* 0x000000ff07077207 */ /* 0x000fc40000000000 */
[----:B------:R-:W-:Y:S01]  /*5490*/  UMOV UR8, UR14 ;  /* 0x0000000e00087c82 */ /* 0x000fe20008000000 */
[----:B------:R-:W-:-:S03]  /*54a0*/  LOP3.LUT R5, R5, R14, RZ, 0x3c, !PT ;  /* 0x0000000e05057212 */ /* 0x000fc600078e3cff */
[----:B------:R0:W-:Y:S02]  /*54b0*/  UTMALDG.3D [UR8], [UR4], desc[UR6] ;  /* 0x00000608040075b4 */ /* 0x0001e40008011000 */
[----:B0-----:R-:W-:Y:S01]  /*54c0*/  UMOV UR8, UR15 ;  /* 0x0000000f00087c82 */ /* 0x001fe20008000000 */
[----:B------:R-:W-:Y:S02]  /*54d0*/  UMOV UR11, UR19 ;  /* 0x00000013000b7c82 */ /* 0x000fe40008000000 */
[----:B------:R0:W-:Y:S02]  /*54e0*/  UTMALDG.3D.MULTICAST [UR8], [UR24], UR26, desc[UR6] ;  /* 0x00000608180073b4 */ /* 0x0001e4000801181a */
[----:B0-----:R-:W-:Y:S05]  /*54f0*/  @P1 BRA `(.L_x_111) ;  /* 0xfffffffc00441947 */ /* 0x001fea000383ffff */
.L_x_108:
[----:B------:R-:W-:Y:S05]  /*5500*/  BSYNC B1 ;  /* 0x0000000000017941 */ /* 0x000fea0003800000 */
.L_x_107:
[----:B------:R-:W-:Y:S01]  /*5510*/  LOP3.LUT P1, RZ, R9, 0xff, RZ, 0xc0, !PT ;  /* 0x000000ff09ff7812 */ /* 0x000fe2000782c0ff */
[C---:B------:R-:W-:Y:S01]  /*5520*/  IMAD.IADD R6, R10.reuse, 0x1, R3 ;  /* 0x000000010a067824 */ /* 0x040fe200078e0203 */
[----:B------:R-:W-:Y:S01]  /*5530*/  ULDC.64 UR4, c[0x0][0x650] ;  /* 0x0001940000047ab9 */ /* 0x000fe20000000a00 */
[----:B------:R-:W-:Y:S01]  /*5540*/  ISETP.GE.U32.AND P2, PT, R10, 0x12, PT ;  /* 0x000000120a00780c */ /* 0x000fe20003f46070 */
[----:B------:R-:W-:Y:S01]  /*5550*/  BSSY B1, `(.L_x_112) ;  /* 0x000006c000017945 */ /* 0x000fe20003800000 */
[----:B------:R-:W-:Y:S01]  /*5560*/  IMAD.MOV.U32 R21, RZ, RZ, -0x1 ;  /* 0xffffffffff157424 */ /* 0x000fe200078e00ff */
[----:B------:R-:W-:Y:S01]  /*5570*/  ISETP.GT.U32.AND P0, PT, R6, 0x11, PT ;  /* 0x000000110600780c */ /* 0x000fe20003f04070 */
[----:B------:R-:W-:Y:S01]  /*5580*/  IMAD.MOV.U32 R20, RZ, RZ, -0x1 ;  /* 0xffffffffff147424 */ /* 0x000fe200078e00ff */
[----:B------:R-:W-:Y:S02]  /*5590*/  PRMT R9, RZ, 0x7610, R9 ;  /* 0x00007610ff097816 */ /* 0x000fe40000000009 */
[----:B------:R-:W-:-:S03]  /*55a0*/  ISETP.LT.U32.AND P0, PT, R10, 0x12, P0 ;  /* 0x000000120a00780c */ /* 0x000fc60000701070 */
[----:B------:R-:W0:Y:S01]  /*55b0*/  @P1 S2R R5, SR_CgaCtaId ;  /* 0x0000000000051919 */ /* 0x000e220000008800 */
[----:B------:R-:W-:-:S04]  /*55c0*/  @P1 MOV R4, 0x400 ;  /* 0x0000040000041802 */ /* 0x000fc80000000f00 */
[----:B0-----:R-:W-:Y:S01]  /*55d0*/  @P1 LEA R3, R5, R4, 0x18 ;  /* 0x0000000405031211 */ /* 0x001fe200078ec0ff */
[----:B------:R-:W-:-:S03]  /*55e0*/  IMAD.WIDE.U32 R4, R6, 0x38e38e39, RZ ;  /* 0x38e38e3906047825 */ /* 0x000fc600078e00ff */
[----:B------:R0:W-:Y:S01]  /*55f0*/  @P1 SYNCS.ARRIVE.TRANS64.A1T0 RZ, [R3+URZ+0x138], RZ ;  /* 0x000138ff03ff19a7 */ /* 0x0001e2000810003f */
[----:B------:R-:W-:Y:S02]  /*5600*/  IADD3 R16, P1, R16, UR20, RZ ;  /* 0x0000001410107c10 */ /* 0x000fe4000ff3e0ff */
[----:B------:R-:W-:Y:S02]  /*5610*/  SHF.R.U32.HI R5, RZ, 0x2, R5 ;  /* 0x00000002ff057819 */ /* 0x000fe40000011605 */
[----:B------:R-:W-:Y:S02]  /*5620*/  IADD3.X R17, R17, UR13, RZ, P1, !PT ;  /* 0x0000000d11117c10 */ /* 0x000fe40008ffe4ff */
[----:B------:R-:W-:Y:S02]  /*5630*/  PRMT R4, RZ, 0x7610, R4 ;  /* 0x00007610ff047816 */ /* 0x000fe40000000004 */
[----:B0-----:R-:W-:Y:S02]  /*5640*/  SEL R3, RZ, 0x1, !P0 ;  /* 0x00000001ff037807 */ /* 0x001fe40004000000 */
[----:B------:R-:W-:-:S02]  /*5650*/  ISETP.GE.U32.AND P0, PT, R16, UR4, PT ;  /* 0x0000000410007c0c */ /* 0x000fc4000bf06070 */
[----:B------:R-:W-:Y:S01]  /*5660*/  LOP3.LUT R0, R0, R3, RZ, 0x3c, !PT ;  /* 0x0000000300007212 */ /* 0x000fe200078e3cff */
[----:B------:R-:W-:Y:S01]  /*5670*/  IMAD R3, R5, -0x12, R6 ;  /* 0xffffffee05037824 */ /* 0x000fe200078e0206 */
[----:B------:R-:W-:Y:S01]  /*5680*/  ISETP.GE.U32.AND.EX P0, PT, R17, UR5, PT, P0 ;  /* 0x0000000511007c0c */ /* 0x000fe2000bf06100 */
[----:B------:R-:W-:Y:S01]  /*5690*/  IMAD.MOV.U32 R6, RZ, RZ, -0x1 ;  /* 0xffffffffff067424 */ /* 0x000fe200078e00ff */
[----:B------:R-:W-:-:S11]  /*56a0*/  @P2 LOP3.LUT R0, R0, 0x1, R5, 0x78, !PT ;  /* 0x0000000100002812 */ /* 0x000fd600078e7805 */
[----:B------:R-:W-:Y:S05]  /*56b0*/  @P0 BRA `(.L_x_113) ;  /* 0x0000000400540947 */ /* 0x000fea0003800000 */
[----:B------:R-:W0:Y:S01]  /*56c0*/  S2R R15, SR_CTAID.X ;  /* 0x00000000000f7919 */ /* 0x000e220000002500 */
[----:B------:R-:W-:Y:S01]  /*56d0*/  ULDC.64 UR4, c[0x0][0x628] ;  /* 0x00018a0000047ab9 */ /* 0x000fe20000000a00 */
[----:B------:R-:W-:Y:S01]  /*56e0*/  ULDC UR7, c[0x0][0x630] ;  /* 0x00018c0000077ab9 */ /* 0x000fe20000000800 */
[----:B------:R-:W-:Y:S01]  /*56f0*/  ISETP.NE.U32.AND P0, PT, RZ, UR4, PT ;  /* 0x00000004ff007c0c */ /* 0x000fe2000bf05070 */
[----:B------:R-:W1:Y:S01]  /*5700*/  S2R R20, SR_CTAID.Y ;  /* 0x0000000000147919 */ /* 0x000e620000002600 */
[----:B------:R-:W-:Y:S01]  /*5710*/  ULDC UR8, c[0x0][0x150] ;  /* 0x0000540000087ab9 */ /* 0x000fe20000000800 */
[----:B------:R-:W-:Y:S01]  /*5720*/  IMAD.MOV.U32 R4, RZ, RZ, R16 ;  /* 0x000000ffff047224 */ /* 0x000fe200078e0010 */
[----:B------:R-:W-:Y:S01]  /*5730*/  ISETP.NE.AND.EX P0, PT, RZ, UR5, PT, P0 ;  /* 0x00000005ff007c0c */ /* 0x000fe2000bf05300 */
[----:B------:R-:W-:Y:S01]  /*5740*/  IMAD.MOV.U32 R5, RZ, RZ, R17 ;  /* 0x000000ffff057224 */ /* 0x000fe200078e0011 */
[----:B0-----:R-:W-:-:S11]  /*5750*/  I2FP.F32.U32 R22, R15 ;  /* 0x0000000f00167245 */ /* 0x001fd60000201000 */
[----:B------:R-:W-:Y:S05]  /*5760*/  @!P0 BRA `(.L_x_114) ;  /* 0x0000000000288947 */ /* 0x000fea0003800000 */
[----:B------:R-:W-:Y:S02]  /*5770*/  ULDC UR6, c[0x0][0x634] ;  /* 0x00018d0000067ab9 */ /* 0x000fe40000000800 */
[----:B------:R-:W-:-:S05]  /*5780*/  IADD3 R5, P0, R16, UR6, RZ ;  /* 0x0000000610057c10 */ /* 0x000fca000ff1e0ff */
[----:B------:R-:W-:-:S04]  /*5790*/  IMAD.X R21, RZ, RZ, R17, P0 ;  /* 0x000000ffff157224 */ /* 0x000fc800000e0611 */
[----:B------:R-:W-:-:S04]  /*57a0*/  IMAD.WIDE.U32 R6, R21, UR4, RZ ;  /* 0x0000000415067c25 */ /* 0x000fc8000f8e00ff */
[----:B------:R-:W-:-:S04]  /*57b0*/  IMAD.WIDE.U32 R6, P0, R5, UR5, R6 ;  /* 0x0000000505067c25 */ /* 0x000fc8000f800006 */
[----:B------:R-:W-:-:S04]  /*57c0*/  IMAD.WIDE.U32 R4, R5, UR4, RZ ;  /* 0x0000000405047c25 */ /* 0x000fc8000f8e00ff */
[----:B------:R-:W-:Y:S01]  /*57d0*/  IMAD.MOV.U32 R4, RZ, RZ, R7 ;  /* 0x000000ffff047224 */ /* 0x000fe200078e0007 */
[----:B------:R-:W-:Y:S01]  /*57e0*/  IADD3 RZ, P1, R5, R6, RZ ;  /* 0x0000000605ff7210 */ /* 0x000fe20007f3e0ff */
[----:B------:R-:W-:-:S04]  /*57f0*/  IMAD.X R5, RZ, RZ, RZ, P0 ;  /* 0x000000ffff057224 */ /* 0x000fc800000e06ff */
[----:B------:R-:W-:-:S08]  /*5800*/  IMAD.WIDE.U32.X R4, R21, UR5, R4, P1 ;  /* 0x0000000515047c25 */ /* 0x000fd000088e0404 */
.L_x_114:
[--C-:B------:R-:W-:Y:S01]  /*5810*/  SHF.R.U64 R14, R4, UR7, R5.reuse ;  /* 0x00000007040e7c19 */ /* 0x100fe20008001205 */
[----:B------:R-:W-:Y:S01]  /*5820*/  FMUL R22, R22, UR8 ;  /* 0x0000000816167c20 */ /* 0x000fe20008400000 */
[----:B------:R-:W-:Y:S01]  /*5830*/  SHF.R.U32.HI R4, RZ, UR7, R5 ;  /* 0x00000007ff047c19 */ /* 0x000fe20008011605 */
[----:B------:R-:W0:Y:S01]  /*5840*/  LDC R6, c[0x0][0x144] ;  /* 0x00005100ff067b82 */ /* 0x000e220000000800 */
[----:B------:R-:W-:Y:S01]  /*5850*/  IADD3 R5, P0, RZ, -R14, RZ ;  /* 0x8000000eff057210 */ /* 0x000fe20007f1e0ff */
[----:B------:R-:W-:Y:S01]  /*5860*/  ULDC UR6, c[0x0][0x154] ;  /* 0x0000550000067ab9 */ /* 0x000fe20000000800 */
[----:B-1----:R-:W-:Y:S01]  /*5870*/  I2FP.F32.U32 R7, R20 ;  /* 0x0000001400077245 */ /* 0x002fe20000201000 */
[----:B------:R-:W1:Y:S01]  /*5880*/  F2I.U32.TRUNC.NTZ R22, R22 ;  /* 0x0000001600167305 */ /* 0x000e62000020f000 */
[----:B------:R-:W-:Y:S01]  /*5890*/  ULDC.64 UR4, c[0x0][0x620] ;  /* 0x0001880000047ab9 */ /* 0x000fe20000000a00 */
[----:B------:R-:W-:Y:S01]  /*58a0*/  IMAD.X R4, RZ, RZ, ~R4, P0 ;  /* 0x000000ffff047224 */ /* 0x000fe200000e0e04 */
[----:B------:R-:W-:Y:S01]  /*58b0*/  ISETP.NE.AND P2, PT, R2, 0x1, PT ;  /* 0x000000010200780c */ /* 0x000fe20003f45270 */
[----:B------:R-:W-:Y:S01]  /*58c0*/  FMUL R23, R7, UR6 ;  /* 0x0000000607177c20 */ /* 0x000fe20008400000 */
[----:B------:R-:W2:Y:S01]  /*58d0*/  LDC R25, c[0x0][0x148] ;  /* 0x00005200ff197b82 */ /* 0x000ea20000000800 */
[----:B------:R-:W-:Y:S01]  /*58e0*/  IMAD R4, R4, UR4, RZ ;  /* 0x0000000404047c24 */ /* 0x000fe2000f8e02ff */
[----:B------:R-:W-:-:S02]  /*58f0*/  ULDC.64 UR6, c[0x0][0x640] ;  /* 0x0001900000067ab9 */ /* 0x000fc40000000a00 */
[----:B------:R-:W-:Y:S01]  /*5900*/  ISETP.NE.U32.AND P0, PT, RZ, UR6, PT ;  /* 0x00000006ff007c0c */ /* 0x000fe2000bf05070 */
[----:B------:R-:W3:Y:S01]  /*5910*/  F2I.U32.TRUNC.NTZ R23, R23 ;  /* 0x0000001700177305 */ /* 0x000ee2000020f000 */
[C---:B------:R-:W-:Y:S02]  /*5920*/  IMAD R7, R5.reuse, UR5, R4 ;  /* 0x0000000505077c24 */ /* 0x040fe4000f8e0204 */
[----:B------:R-:W-:Y:S01]  /*5930*/  IMAD.WIDE.U32 R4, R5, UR4, R16 ;  /* 0x0000000405047c25 */ /* 0x000fe2000f8e0010 */
[----:B------:R-:W-:Y:S01]  /*5940*/  ULDC UR4, c[0x0][0x618] ;  /* 0x0001860000047ab9 */ /* 0x000fe20000000800 */
[----:B------:R-:W-:Y:S02]  /*5950*/  ISETP.NE.AND.EX P0, PT, RZ, UR7, PT, P0 ;  /* 0x00000007ff007c0c */ /* 0x000fe4000bf05300 */
[----:B------:R-:W-:Y:S02]  /*5960*/  IMAD.IADD R5, R5, 0x1, R7 ;  /* 0x0000000105057824 */ /* 0x000fe400078e0207 */
[----:B-1----:R-:W-:-:S03]  /*5970*/  IMAD.MOV R22, RZ, RZ, -R22 ;  /* 0x000000ffff167224 */ /* 0x002fc600078e0a16 */
[----:B------:R-:W-:Y:S01]  /*5980*/  SHF.R.U64 R21, R4, UR4, R5 ;  /* 0x0000000404157c19 */ /* 0x000fe20008001205 */
[----:B0-----:R-:W-:Y:S01]  /*5990*/  IMAD R15, R6, R22, R15 ;  /* 0x00000016060f7224 */ /* 0x001fe200078e020f */
[----:B------:R-:W-:Y:S01]  /*59a0*/  SHF.R.U32.HI R4, RZ, UR4, R5 ;  /* 0x00000004ff047c19 */ /* 0x000fe20008011605 */
[----:B------:R-:W-:Y:S01]  /*59b0*/  ULDC UR4, c[0x0][0x608] ;  /* 0x0001820000047ab9 */ /* 0x000fe20000000800 */
[----:B---3--:R-:W-:Y:S02]  /*59c0*/  IMAD.MOV R6, RZ, RZ, -R23 ;  /* 0x000000ffff067224 */ /* 0x008fe400078e0a17 */
[--C-:B------:R-:W-:Y:S02]  /*59d0*/  SHF.R.U64 R22, R21, UR4, R4.reuse ;  /* 0x0000000415167c19 */ /* 0x100fe40008001204 */
[----:B------:R-:W-:Y:S01]  /*59e0*/  SHF.R.U32.HI R5, RZ, UR4, R4 ;  /* 0x00000004ff057c19 */ /* 0x000fe20008011604 */
[----:B------:R-:W-:Y:S01]  /*59f0*/  ULDC UR4, c[0x0][0x658] ;  /* 0x0001960000047ab9 */ /* 0x000fe20000000800 */
[----:B--2---:R-:W-:-:S02]  /*5a00*/  @P2 IMAD R15, R25, R6, R20 ;  /* 0x00000006190f2224 */ /* 0x004fc400078e0214 */
[--C-:B------:R-:W-:Y:S02]  /*5a10*/  SHF.R.U64 R20, R22, UR4, R5.reuse ;  /* 0x0000000416147c19 */ /* 0x100fe40008001205 */
[----:B------:R-:W-:-:S03]  /*5a20*/  SHF.R.U32.HI R23, RZ, UR4, R5 ;  /* 0x00000004ff177c19 */ /* 0x000fc60008011605 */
[----:B------:R-:W-:Y:S02]  /*5a30*/  IMAD.MOV.U32 R6, RZ, RZ, R20 ;  /* 0x000000ffff067224 */ /* 0x000fe400078e0014 */
[----:B------:R-:W-:Y:S01]  /*5a40*/  IMAD.MOV.U32 R5, RZ, RZ, R23 ;  /* 0x000000ffff057224 */ /* 0x000fe200078e0017 */
[----:B------:R-:W-:Y:S06]  /*5a50*/  @!P0 BRA `(.L_x_115) ;  /* 0x00000000002c8947 */ /* 0x000fec0003800000 */
        /* <DEDUP_REMOVED lines=9> */
[----:B------:R-:W-:-:S04]  /*5af0*/  IMAD.WIDE.U32.X R4, R23, UR7, R4, P1 ;  /* 0x0000000717047c25 */ /* 0x000fc800088e0404 */
[----:B------:R-:W-:-:S07]  /*5b00*/  IMAD.MOV.U32 R6, RZ, RZ, R4 ;  /* 0x000000ffff067224 */ /* 0x000fce00078e0004 */
.L_x_115:
[----:B------:R-:W-:Y:S01]  /*5b10*/  ULDC UR4, c[0x0][0x648] ;  /* 0x0001920000047ab9 */ /* 0x000fe20000000800 */
[----:B------:R-:W-:Y:S01]  /*5b20*/  LOP3.LUT R4, R22, UR17, RZ, 0xc0, !PT ;  /* 0x0000001116047c12 */ /* 0x000fe2000f8ec0ff */
[----:B------:R-:W-:Y:S01]  /*5b30*/  ULDC UR5, c[0x0][0x610] ;  /* 0x0001840000057ab9 */ /* 0x000fe20000000800 */
[----:B------:R-:W-:Y:S01]  /*5b40*/  SHF.R.U64 R5, R6, UR4, R5 ;  /* 0x0000000406057c19 */ /* 0x000fe20008001205 */
[----:B------:R-:W-:Y:S01]  /*5b50*/  ULDC UR4, c[0x0][0x638] ;  /* 0x00018e0000047ab9 */ /* 0x000fe20000000800 */
[----:B------:R-:W-:-:S03]  /*5b60*/  LOP3.LUT R21, R21, UR16, RZ, 0xc0, !PT ;  /* 0x0000001015157c12 */ /* 0x000fc6000f8ec0ff */
[----:B------:R-:W-:Y:S02]  /*5b70*/  IMAD.MOV R7, RZ, RZ, -R5 ;  /* 0x000000ffff077224 */ /* 0x000fe400078e0a05 */
[----:B------:R-:W-:Y:S02]  /*5b80*/  IMAD R4, R5, UR18, R4 ;  /* 0x0000001205047c24 */ /* 0x000fe4000f8e0204 */
[----:B------:R-:W-:Y:S01]  /*5b90*/  IMAD R20, R7, UR4, R20 ;  /* 0x0000000407147c24 */ /* 0x000fe2000f8e0214 */
[----:B------:R-:W-:Y:S01]  /*5ba0*/  ULDC UR4, c[0x0][0x600] ;  /* 0x0001800000047ab9 */ /* 0x000fe20000000800 */
[----:B------:R-:W-:Y:S02]  /*5bb0*/  IMAD R15, R4, UR5, R15 ;  /* 0x00000005040f7c24 */ /* 0x000fe4000f8e020f */
[----:B------:R-:W-:Y:S02]  /*5bc0*/  IMAD R6, R20, UR4, R21 ;  /* 0x0000000414067c24 */ /* 0x000fe4000f8e0215 */
[----:B------:R-:W-:-:S03]  /*5bd0*/  IMAD.MOV.U32 R4, RZ, RZ, 0x1 ;  /* 0x00000001ff047424 */ /* 0x000fc600078e00ff */
[----:B------:R-:W-:Y:S02]  /*5be0*/  SEL R20, R6, R15, !P2 ;  /* 0x0000000f06147207 */ /* 0x000fe40005000000 */
[----:B------:R-:W-:Y:S01]  /*5bf0*/  SEL R21, R15, R6, !P2 ;  /* 0x000000060f157207 */ /* 0x000fe20005000000 */
[----:B------:R-:W-:-:S07]  /*5c00*/  IMAD.MOV.U32 R6, RZ, RZ, R14 ;  /* 0x000000ffff067224 */ /* 0x000fce00078e000e */
.L_x_113:
[----:B------:R-:W-:Y:S05]  /*5c10*/  BSYNC B1 ;  /* 0x0000000000017941 */ /* 0x000fea0003800000 */
.L_x_112:
[----:B------:R-:W-:-:S13]  /*5c20*/  LOP3.LUT P0, RZ, R4, 0xff, RZ, 0xc0, !PT ;  /* 0x000000ff04ff7812 */ /* 0x000fda000780c0ff */
[----:B------:R-:W-:Y:S05]  /*5c30*/  @P0 BRA `(.L_x_116) ;  /* 0xfffffff400400947 */ /* 0x000fea000383ffff */
[----:B------:R-:W-:Y:S05]  /*5c40*/  BSYNC B0 ;  /* 0x0000000000007941 */ /* 0x000fea0003800000 */
.L_x_105:
[----:B------:R-:W-:-:S03]  /*5c50*/  UMOV UR4, 0xffffffff ;  /* 0xffffffff00047882 */ /* 0x000fc60000000000 */
[----:B------:R-:W-:Y:S05]  /*5c60*/  BRA.DIV UR4, `(.L_x_117) ;  /* 0x0000000e040c7947 */ /* 0x000fea000b800000 */
[----:B------:R-:W-:-:S13]  /*5c70*/  ELECT P6, URZ, PT ;  /* 0x00000000003f782f */ /* 0x000fda00038c0000 */
.L_x_145:
[----:B------:R-:W-:Y:S04]  /*5c80*/  BSSY B0, `(.L_x_118) ;  /* 0x00000a9000007945 */ /* 0x000fe80003800000 */
[----:B------:R-:W-:Y:S05]  /*5c90*/  @!P6 BRA `(.L_x_119) ;  /* 0x00000008009ce947 */ /* 0x000fea0003800000 */
[----:B------:R-:W-:-:S04]  /*5ca0*/  LOP3.LUT R19, R19, 0x2, RZ, 0xfc, !PT ;  /* 0x0000000213137812 */ /* 0x000fc800078efcff */
[----:B------:R-:W-:-:S13]  /*5cb0*/  ISETP.NE.AND P0, PT, R19, 0x3, PT ;  /* 0x000000031300780c */ /* 0x000fda0003f05270 */
[----:B------:R-:W-:Y:S05]  /*5cc0*/  @!P0 BRA `(.L_x_120) ;  /* 0x0000000000048947 */ /* 0x000fea0003800000 */
[----:B------:R-:W-:Y:S01]  /*5cd0*/  BPT.TRAP 0x1 ;  /* 0x000000040000795c */ /* 0x000fe20000300000 */
.L_x_120:
[----:B------:R-:W0:Y:S01]  /*5ce0*/  S2R R5, SR_CgaCtaId ;  /* 0x0000000000057919 */ /* 0x000e220000008800 */
[----:B------:R-:W-:Y:S02]  /*5cf0*/  MOV R2, 0x400 ;  /* 0x0000040000027802 */ /* 0x000fe40000000f00 */
[----:B------:R-:W-:Y:S02]  /*5d00*/  SHF.L.U32 R4, R0, 0x1f, RZ ;  /* 0x0000001f00047819 */ /* 0x000fe400000006ff */
[----:B0-----:R-:W-:-:S05]  /*5d10*/  LEA R2, R5, R2, 0x18 ;  /* 0x0000000205027211 */ /* 0x001fca00078ec0ff */
[----:B------:R-:W-:-:S04]  /*5d20*/  VIADD R2, R2, 0x90 ;  /* 0x0000009002027836 */ /* 0x000fc80000000000 */
[C---:B------:R-:W-:Y:S02]  /*5d30*/  IMAD R7, R3.reuse, 0x8, R2 ;  /* 0x0000000803077824 */ /* 0x040fe400078e0202 */
[----:B------:R-:W-:Y:S02]  /*5d40*/  VIADD R3, R3, 0x1 ;  /* 0x0000000103037836 */ /* 0x000fe40000000000 */
[----:B------:R-:W0:Y:S03]  /*5d50*/  SYNCS.PHASECHK.TRANS64.TRYWAIT P0, [R7+URZ], R4 ;  /* 0x00000004070075a7 */ /* 0x000e26000800017f */
[----:B------:R-:W-:-:S04]  /*5d60*/  ISETP.NE.AND P1, PT, R3, 0x12, PT ;  /* 0x000000120300780c */ /* 0x000fc80003f25270 */
[----:B------:R-:W-:Y:S02]  /*5d70*/  SEL R5, RZ, 0x1, P1 ;  /* 0x00000001ff057807 */ /* 0x000fe40000800000 */
[----:B------:R-:W-:Y:S02]  /*5d80*/  SEL R3, R3, RZ, P1 ;  /* 0x000000ff03037207 */ /* 0x000fe40000800000 */
[----:B------:R-:W-:-:S03]  /*5d90*/  LOP3.LUT R6, R0, R5, RZ, 0x3c, !PT ;  /* 0x0000000500067212 */ /* 0x000fc600078e3cff */
[----:B------:R-:W-:Y:S01]  /*5da0*/  IMAD R8, R3, 0x8, R2 ;  /* 0x0000000803087824 */ /* 0x000fe200078e0202 */
[----:B------:R-:W-:Y:S01]  /*5db0*/  SHF.L.U32 R5, R6, 0x1f, RZ ;  /* 0x0000001f06057819 */ /* 0x000fe200000006ff */
[----:B0-----:R-:W-:Y:S06]  /*5dc0*/  @!P0 BRA `(.L_x_121) ;  /* 0x0000000800d48947 */ /* 0x001fec0003800000 */
.L_x_146:
[----:B------:R-:W1:Y:S01]  /*5dd0*/  SYNCS.PHASECHK.TRANS64.TRYWAIT P0, [R8+URZ], R5 ;  /* 0x00000005080075a7 */ /* 0x000e62000800017f */
[----:B------:R-:W-:-:S05]  /*5de0*/  VIADD R0, R3, 0x1 ;  /* 0x0000000103007836 */ /* 0x000fca0000000000 */
[----:B------:R-:W-:-:S04]  /*5df0*/  ISETP.NE.AND P1, PT, R0, 0x12, PT ;  /* 0x000000120000780c */ /* 0x000fc80003f25270 */
[----:B------:R-:W-:Y:S02]  /*5e00*/  SEL R3, RZ, 0x1, P1 ;  /* 0x00000001ff037807 */ /* 0x000fe40000800000 */
[----:B0-----:R-:W-:Y:S02]  /*5e10*/  SEL R7, R0, RZ, P1 ;  /* 0x000000ff00077207 */ /* 0x001fe40000800000 */
[----:B------:R-:W-:-:S03]  /*5e20*/  LOP3.LUT R6, R6, R3, RZ, 0x3c, !PT ;  /* 0x0000000306067212 */ /* 0x000fc600078e3cff */
[----:B------:R-:W-:Y:S01]  /*5e30*/  IMAD R9, R7, 0x8, R2 ;  /* 0x0000000807097824 */ /* 0x000fe200078e0202 */
[----:B------:R-:W-:Y:S01]  /*5e40*/  SHF.L.U32 R4, R6, 0x1f, RZ ;  /* 0x0000001f06047819 */ /* 0x000fe200000006ff */
[----:B-1----:R-:W-:Y:S06]  /*5e50*/  @!P0 BRA `(.L_x_122) ;  /* 0x0000000800c48947 */ /* 0x002fec0003800000 */
.L_x_147:
[----:B------:R-:W1:Y:S01]  /*5e60*/  SYNCS.PHASECHK.TRANS64.TRYWAIT P0, [R9+URZ], R4 ;  /* 0x00000004090075a7 */ /* 0x000e62000800017f */
[----:B------:R-:W-:-:S05]  /*5e70*/  VIADD R0, R7, 0x1 ;  /* 0x0000000107007836 */ /* 0x000fca0000000000 */
[----:B------:R-:W-:-:S04]  /*5e80*/  ISETP.NE.AND P1, PT, R0, 0x12, PT ;  /* 0x000000120000780c */ /* 0x000fc80003f25270 */
[----:B------:R-:W-:Y:S02]  /*5e90*/  SEL R3, RZ, 0x1, P1 ;  /* 0x00000001ff037807 */ /* 0x000fe40000800000 */
[----:B------:R-:W-:Y:S02]  /*5ea0*/  SEL R7, R0, RZ, P1 ;  /* 0x000000ff00077207 */ /* 0x000fe40000800000 */
[----:B------:R-:W-:-:S03]  /*5eb0*/  LOP3.LUT R6, R6, R3, RZ, 0x3c, !PT ;  /* 0x0000000306067212 */ /* 0x000fc600078e3cff */
[----:B0-----:R-:W-:Y:S01]  /*5ec0*/  IMAD R8, R7, 0x8, R2 ;  /* 0x0000000807087824 */ /* 0x001fe200078e0202 */
[----:B------:R-:W-:Y:S01]  /*5ed0*/  SHF.L.U32 R5, R6, 0x1f, RZ ;  /* 0x0000001f06057819 */ /* 0x000fe200000006ff */
[----:B-1----:R-:W-:Y:S06]  /*5ee0*/  @!P0 BRA `(.L_x_123) ;  /* 0x0000000800b48947 */ /* 0x002fec0003800000 */
.L_x_148:
        /* <DEDUP_REMOVED lines=9> */
.L_x_149:
        /* <DEDUP_REMOVED lines=9> */
.L_x_150:
        /* <DEDUP_REMOVED lines=9> */
.L_x_151:
        /* <DEDUP_REMOVED lines=9> */
.L_x_152:
        /* <DEDUP_REMOVED lines=9> */
.L_x_153:
        /* <DEDUP_REMOVED lines=9> */
.L_x_154:
        /* <DEDUP_REMOVED lines=9> */
.L_x_155:
        /* <DEDUP_REMOVED lines=9> */
.L_x_156:
        /* <DEDUP_REMOVED lines=9> */
.L_x_157:
        /* <DEDUP_REMOVED lines=9> */
.L_x_158:
        /* <DEDUP_REMOVED lines=9> */
.L_x_159:
        /* <DEDUP_REMOVED lines=9> */
.L_x_160:
[----:B------:R-:W1:Y:S01]  /*65b0*/  SYNCS.PHASECHK.TRANS64.TRYWAIT P0, [R8+URZ], R5 ;  /* 0x00000005080075a7 */ /* 0x000e62000800017f */
[----:B------:R-:W-:-:S05]  /*65c0*/  VIADD R0, R7, 0x1 ;  /* 0x0000000107007836 */ /* 0x000fca0000000000 */
[----:B------:R-:W-:-:S04]  /*65d0*/  ISETP.NE.AND P1, PT, R0, 0x12, PT ;  /* 0x000000120000780c */ /* 0x000fc80003f25270 */
[----:B------:R-:W-:Y:S02]  /*65e0*/  SEL R3, RZ, 0x1, P1 ;  /* 0x00000001ff037807 */ /* 0x000fe40000800000 */
[----:B------:R-:W-:Y:S02]  /*65f0*/  SEL R7, R0, RZ, P1 ;  /* 0x000000ff00077207 */ /* 0x000fe40000800000 */
[----:B0-----:R-:W-:-:S03]  /*6600*/  LOP3.LUT R9, R6, R3, RZ, 0x3c, !PT ;  /* 0x0000000306097212 */ /* 0x001fc600078e3cff */
[----:B------:R-:W-:Y:S01]  /*6610*/  IMAD R11, R7, 0x8, R2 ;  /* 0x00000008070b7824 */ /* 0x000fe200078e0202 */
[----:B------:R-:W-:Y:S01]  /*6620*/  SHF.L.U32 R6, R9, 0x1f, RZ ;  /* 0x0000001f09067819 */ /* 0x000fe200000006ff */
[----:B-1----:R-:W-:Y:S06]  /*6630*/  @!P0 BRA `(.L_x_136) ;  /* 0x0000000400e48947 */ /* 0x002fec0003800000 */
.L_x_161:
[----:B------:R-:W1:Y:S01]  /*6640*/  SYNCS.PHASECHK.TRANS64.TRYWAIT P0, [R11+URZ], R6 ;  /* 0x000000060b0075a7 */ /* 0x000e62000800017f */
[----:B------:R-:W-:-:S05]  /*6650*/  VIADD R0, R7, 0x1 ;  /* 0x0000000107007836 */ /* 0x000fca0000000000 */
[----:B------:R-:W-:-:S04]  /*6660*/  ISETP.NE.AND P1, PT, R0, 0x12, PT ;  /* 0x000000120000780c */ /* 0x000fc80003f25270 */
[----:B------:R-:W-:Y:S02]  /*6670*/  SEL R4, RZ, 0x1, P1 ;  /* 0x00000001ff047807 */ /* 0x000fe40000800000 */
[----:B------:R-:W-:Y:S02]  /*6680*/  SEL R3, R0, RZ, P1 ;  /* 0x000000ff00037207 */ /* 0x000fe40000800000 */
[----:B------:R-:W-:Y:S01]  /*6690*/  LOP3.LUT R0, R9, R4, RZ, 0x3c, !PT ;  /* 0x0000000409007212 */ /* 0x000fe200078e3cff */
[----:B-1----:R-:W-:Y:S06]  /*66a0*/  @!P0 BRA `(.L_x_137) ;  /* 0x0000000400dc8947 */ /* 0x002fec0003800000 */
.L_x_162:
[----:B------:R-:W-:Y:S01]  /*66b0*/  IMAD R3, R3, 0x8, R2 ;  /* 0x0000000803037824 */ /* 0x000fe200078e0202 */
[----:B------:R-:W-:-:S07]  /*66c0*/  SHF.L.U32 R0, R0, 0x1f, RZ ;  /* 0x0000001f00007819 */ /* 0x000fce00000006ff */
.L_x_138:
[----:B--2---:R2:W3:Y:S02]  /*66d0*/  SYNCS.PHASECHK.TRANS64.TRYWAIT P0, [R3+URZ], R0 ;  /* 0x00000000030075a7 */ /* 0x0044e4000800017f */
[----:B---3--:R-:W-:Y:S05]  /*66e0*/  @!P0 NANOSLEEP.SYNCS 0x989680 ;  /* 0x009896800000895d */ /* 0x008fea0003900000 */
[----:B------:R-:W3:Y:S02]  /*66f0*/  @!P0 SYNCS.PHASECHK.TRANS64 P0, [R3+URZ], R0 ;  /* 0x00000000030085a7 */ /* 0x000ee4000800007f */
[----:B---3--:R-:W-:Y:S05]  /*6700*/  @!P0 BRA `(.L_x_138) ;  /* 0xfffffffc00f08947 */ /* 0x008fea000383ffff */
.L_x_119:
[----:B------:R-:W-:Y:S05]  /*6710*/  BSYNC B0 ;  /* 0x0000000000007941 */ /* 0x000fea0003800000 */
.L_x_118:
[----:B------:R-:W-:Y:S05]  /*6720*/  EXIT ;  /* 0x000000000000794d */ /* 0x000fea0003800000 */
.L_x_22:
[----:B---3--:R3:W4:Y:S02]  /*6730*/  SYNCS.PHASECHK.TRANS64.TRYWAIT P1, [R3+URZ], R0 ;  /* 0x00000000030075a7 */ /* 0x008724000802017f */
[----:B----4-:R-:W-:Y:S05]  /*6740*/  @!P1 NANOSLEEP.SYNCS 0x989680 ;  /* 0x009896800000995d */ /* 0x010fea0003900000 */
[----:B------:R-:W4:Y:S02]  /*6750*/  @!P1 SYNCS.PHASECHK.TRANS64 P1, [R3+URZ], R0 ;  /* 0x00000000030095a7 */ /* 0x000f24000802007f */
[----:B----4-:R-:W-:Y:S05]  /*6760*/  @!P1 BRA `(.L_x_22) ;  /* 0xfffffffc00f09947 */ /* 0x010fea000383ffff */
[----:B------:R-:W-:Y:S05]  /*6770*/  BRA `(.L_x_21) ;  /* 0xffffffac00e07947 */ /* 0x000fea000383ffff */
.L_x_27:
[----:B-1----:R1:W2:Y:S02]  /*6780*/  SYNCS.PHASECHK.TRANS64.TRYWAIT P1, [R5+URZ], R4 ;  /* 0x00000004050075a7 */ /* 0x0022a4000802017f */
[----:B--2---:R-:W-:Y:S05]  /*6790*/  @!P1 NANOSLEEP.SYNCS 0x989680 ;  /* 0x009896800000995d */ /* 0x004fea0003900000 */
[----:B------:R-:W2:Y:S02]  /*67a0*/  @!P1 SYNCS.PHASECHK.TRANS64 P1, [R5+URZ], R4 ;  /* 0x00000004050095a7 */ /* 0x000ea4000802007f */
[----:B--2---:R-:W-:Y:S05]  /*67b0*/  @!P1 BRA `(.L_x_27) ;  /* 0xfffffffc00f09947 */ /* 0x004fea000383ffff */
[----:B------:R-:W-:Y:S05]  /*67c0*/  BRA `(.L_x_26) ;  /* 0xffffffb000907947 */ /* 0x000fea000383ffff */
.L_x_106:
[----:B------:R-:W-:Y:S01]  /*67d0*/  BSSY B1, `(.L_x_139) ;  /* 0x0000006000017945 */ /* 0x000fe20003800000 */
[----:B------:R-:W-:-:S07]  /*67e0*/  IMAD.MOV.U32 R15, RZ, RZ, -0x1 ;  /* 0xffffffffff0f7424 */ /* 0x000fce00078e00ff */
[----:B------:R-:W-:Y:S05]  /*67f0*/  WARPSYNC.COLLECTIVE R15, `(.L_x_140) ;  /* 0x000000000f0c7348 */ /* 0x000fea0003c00000 */
[----:B------:R-:W-:Y:S02]  /*6800*/  ELECT P6, UR62, PT ;  /* 0x00000000003e782f */ /* 0x000fe400038c0000 */
[----:B------:R-:W-:Y:S01]  /*6810*/  MOV R14, UR62 ;  /* 0x0000003e000e7c02 */ /* 0x000fe20008000f00 */
[----:B------:R-:W-:Y:S10]  /*6820*/  ENDCOLLECTIVE ;  /* 0x000000000000791b */ /* 0x000ff40003800000 */
.L_x_140:
[----:B------:R-:W-:Y:S05]  /*6830*/  BSYNC B1 ;  /* 0x0000000000017941 */ /* 0x000fea0003800000 */
.L_x_139:
[----:B------:R-:W-:Y:S05]  /*6840*/  BRA `(.L_x_141) ;  /* 0xffffffe800487947 */ /* 0x000fea000383ffff */
.L_x_109:
[----:B-1----:R1:W2:Y:S02]  /*6850*/  SYNCS.PHASECHK.TRANS64.TRYWAIT P0, [R23+URZ+0x90], R14 ;  /* 0x0000900e170075a7 */ /* 0x0022a4000800017f */
[----:B--2---:R-:W-:Y:S05]  /*6860*/  @!P0 NANOSLEEP.SYNCS 0x989680 ;  /* 0x009896800000895d */ /* 0x004fea0003900000 */
[----:B------:R-:W2:Y:S02]  /*6870*/  @!P0 SYNCS.PHASECHK.TRANS64 P0, [R23+URZ+0x90], R14 ;  /* 0x0000900e170085a7 */ /* 0x000ea4000800007f */
[----:B--2---:R-:W-:Y:S05]  /*6880*/  @!P0 BRA `(.L_x_109) ;  /* 0xfffffffc00f08947 */ /* 0x004fea000383ffff */
[----:B------:R-:W-:Y:S05]  /*6890*/  BRA `(.L_x_142) ;  /* 0xffffffe800807947 */ /* 0x000fea000383ffff */
.L_x_117:
[----:B------:R-:W-:Y:S01]  /*68a0*/  BSSY B0, `(.L_x_143) ;  /* 0x0000006000007945 */ /* 0x000fe20003800000 */
[----:B------:R-:W-:-:S07]  /*68b0*/  IMAD.MOV.U32 R15, RZ, RZ, -0x1 ;  /* 0xffffffffff0f7424 */ /* 0x000fce00078e00ff */
[----:B------:R-:W-:Y:S05]  /*68c0*/  WARPSYNC.COLLECTIVE R15, `(.L_x_144) ;  /* 0x000000000f0c7348 */ /* 0x000fea0003c00000 */
[----:B------:R-:W-:Y:S02]  /*68d0*/  ELECT P6, UR62, PT ;  /* 0x00000000003e782f */ /* 0x000fe400038c0000 */
[----:B------:R-:W-:Y:S01]  /*68e0*/  MOV R14, UR62 ;  /* 0x0000003e000e7c02 */ /* 0x000fe20008000f00 */
[----:B------:R-:W-:Y:S10]  /*68f0*/  ENDCOLLECTIVE ;  /* 0x000000000000791b */ /* 0x000ff40003800000 */
.L_x_144:
[----:B------:R-:W-:Y:S05]  /*6900*/  BSYNC B0 ;  /* 0x0000000000007941 */ /* 0x000fea0003800000 */
.L_x_143:
[----:B------:R-:W-:Y:S05]  /*6910*/  BRA `(.L_x_145) ;  /* 0xfffffff000d87947 */ /* 0x000fea000383ffff */
.L_x_121:
[----:B0-----:R0:W1:Y:S02]  /*6920*/  SYNCS.PHASECHK.TRANS64.TRYWAIT P0, [R7+URZ], R4 ;  /* 0x00000004070075a7 */ /* 0x001064000800017f */
[----:B-1----:R-:W-:Y:S05]  /*6930*/  @!P0 NANOSLEEP.SYNCS 0x989680 ;  /* 0x009896800000895d */ /* 0x002fea0003900000 */
[----:B------:R-:W1:Y:S02]  /*6940*/  @!P0 SYNCS.PHASECHK.TRANS64 P0, [R7+URZ], R4 ;  /* 0x00000004070085a7 */ /* 0x000e64000800007f */
[----:B-1----:R-:W-:Y:S05]  /*6950*/  @!P0 BRA `(.L_x_121) ;  /* 0xfffffffc00f08947 */ /* 0x002fea000383ffff */
[----:B------:R-:W-:Y:S05]  /*6960*/  BRA `(.L_x_146) ;  /* 0xfffffff400187947 */ /* 0x000fea000383ffff */
.L_x_122:
[----:B0-----:R0:W1:Y:S02]  /*6970*/  SYNCS.PHASECHK.TRANS64.TRYWAIT P0, [R8+URZ], R5 ;  /* 0x00000005080075a7 */ /* 0x001064000800017f */
[----:B-1----:R-:W-:Y:S05]  /*6980*/  @!P0 NANOSLEEP.SYNCS 0x989680 ;  /* 0x009896800000895d */ /* 0x002fea0003900000 */
[----:B------:R-:W1:Y:S02]  /*6990*/  @!P0 SYNCS.PHASECHK.TRANS64 P0, [R8+URZ], R5 ;  /* 0x00000005080085a7 */ /* 0x000e64000800007f */
[----:B-1----:R-:W-:Y:S05]  /*69a0*/  @!P0 BRA `(.L_x_122) ;  /* 0xfffffffc00f08947 */ /* 0x002fea000383ffff */
[----:B------:R-:W-:Y:S05]  /*69b0*/  BRA `(.L_x_147) ;  /* 0xfffffff400287947 */ /* 0x000fea000383ffff */
.L_x_123:
[----:B0-----:R0:W1:Y:S02]  /*69c0*/  SYNCS.PHASECHK.TRANS64.TRYWAIT P0, [R9+URZ], R4 ;  /* 0x00000004090075a7 */ /* 0x001064000800017f */
[----:B-1----:R-:W-:Y:S05]  /*69d0*/  @!P0 NANOSLEEP.SYNCS 0x989680 ;  /* 0x009896800000895d */ /* 0x002fea0003900000 */
[----:B------:R-:W1:Y:S02]  /*69e0*/  @!P0 SYNCS.PHASECHK.TRANS64 P0, [R9+URZ], R4 ;  /* 0x00000004090085a7 */ /* 0x000e64000800007f */
[----:B-1----:R-:W-:Y:S05]  /*69f0*/  @!P0 BRA `(.L_x_123) ;  /* 0xfffffffc00f08947 */ /* 0x002fea000383ffff */
[----:B------:R-:W-:Y:S05]  /*6a00*/  BRA `(.L_x_148) ;  /* 0xfffffff400387947 */ /* 0x000fea000383ffff */
.L_x_124:
[----:B0-----:R0:W1:Y:S02]  /*6a10*/  SYNCS.PHASECHK.TRANS64.TRYWAIT P0, [R8+URZ], R5 ;  /* 0x00000005080075a7 */ /* 0x001064000800017f */
[----:B-1----:R-:W-:Y:S05]  /*6a20*/  @!P0 NANOSLEEP.SYNCS 0x989680 ;  /* 0x009896800000895d */ /* 0x002fea0003900000 */
[----:B------:R-:W1:Y:S02]  /*6a30*/  @!P0 SYNCS.PHASECHK.TRANS64 P0, [R8+URZ], R5 ;  /* 0x00000005080085a7 */ /* 0x000e64000800007f */
[----:B-1----:R-:W-:Y:S05]  /*6a40*/  @!P0 BRA `(.L_x_124) ;  /* 0xfffffffc00f08947 */ /* 0x002fea000383ffff */
[----:B------:R-:W-:Y:S05]  /*6a50*/  BRA `(.L_x_149) ;  /* 0xfffffff400487947 */ /* 0x000fea000383ffff */
.L_x_125:
[----:B0-----:R0:W1:Y:S02]  /*6a60*/  SYNCS.PHASECHK.TRANS64.TRYWAIT P0, [R9+URZ], R4 ;  /* 0x00000004090075a7 */ /* 0x001064000800017f */
[----:B-1----:R-:W-:Y:S05]  /*6a70*/  @!P0 NANOSLEEP.SYNCS 0x989680 ;  /* 0x009896800000895d */ /* 0x002fea0003900000 */
[----:B------:R-:W1:Y:S02]  /*6a80*/  @!P0 SYNCS.PHASECHK.TRANS64 P0, [R9+URZ], R4 ;  /* 0x00000004090085a7 */ /* 0x000e64000800007f */
[----:B-1----:R-:W-:Y:S05]  /*6a90*/  @!P0 BRA `(.L_x_125) ;  /* 0xfffffffc00f08947 */ /* 0x002fea000383ffff */
[----:B------:R-:W-:Y:S05]  /*6aa0*/  BRA `(.L_x_150) ;  /* 0xfffffff400587947 */ /* 0x000fea000383ffff */
.L_x_126:
[----:B0-----:R0:W1:Y:S02]  /*6ab0*/  SYNCS.PHASECHK.TRANS64.TRYWAIT P0, [R8+URZ], R5 ;  /* 0x00000005080075a7 */ /* 0x001064000800017f */
[----:B-1----:R-:W-:Y:S05]  /*6ac0*/  @!P0 NANOSLEEP.SYNCS 0x989680 ;  /* 0x009896800000895d */ /* 0x002fea0003900000 */
[----:B------:R-:W1:Y:S02]  /*6ad0*/  @!P0 SYNCS.PHASECHK.TRANS64 P0, [R8+URZ], R5 ;  /* 0x00000005080085a7 */ /* 0x000e64000800007f */
[----:B-1----:R-:W-:Y:S05]  /*6ae0*/  @!P0 BRA `(.L_x_126) ;  /* 0xfffffffc00f08947 */ /* 0x002fea000383ffff */
[----:B------:R-:W-:Y:S05]  /*6af0*/  BRA `(.L_x_151) ;  /* 0xfffffff400687947 */ /* 0x000fea000383ffff */
.L_x_127:
[----:B0-----:R0:W1:Y:S02]  /*6b00*/  SYNCS.PHASECHK.TRANS64.TRYWAIT P0, [R9+URZ], R4 ;  /* 0x00000004090075a7 */ /* 0x001064000800017f */
[----:B-1----:R-:W-:Y:S05]  /*6b10*/  @!P0 NANOSLEEP.SYNCS 0x989680 ;  /* 0x009896800000895d */ /* 0x002fea0003900000 */
[----:B------:R-:W1:Y:S02]  /*6b20*/  @!P0 SYNCS.PHASECHK.TRANS64 P0, [R9+URZ], R4 ;  /* 0x00000004090085a7 */ /* 0x000e64000800007f */
[----:B-1----:R-:W-:Y:S05]  /*6b30*/  @!P0 BRA `(.L_x_127) ;  /* 0xfffffffc00f08947 */ /* 0x002fea000383ffff */
[----:B------:R-:W-:Y:S05]  /*6b40*/  BRA `(.L_x_152) ;  /* 0xfffffff400787947 */ /* 0x000fea000383ffff */
.L_x_128:
[----:B0-----:R0:W1:Y:S02]  /*6b50*/  SYNCS.PHASECHK.TRANS64.TRYWAIT P0, [R8+URZ], R5 ;  /* 0x00000005080075a7 */ /* 0x001064000800017f */
[----:B-1----:R-:W-:Y:S05]  /*6b60*/  @!P0 NANOSLEEP.SYNCS 0x989680 ;  /* 0x009896800000895d */ /* 0x002fea0003900000 */
[----:B------:R-:W1:Y:S02]  /*6b70*/  @!P0 SYNCS.PHASECHK.TRANS64 P0, [R8+URZ], R5 ;  /* 0x00000005080085a7 */ /* 0x000e64000800007f */
[----:B-1----:R-:W-:Y:S05]  /*6b80*/  @!P0 BRA `(.L_x_128) ;  /* 0xfffffffc00f08947 */ /* 0x002fea000383ffff */
[----:B------:R-:W-:Y:S05]  /*6b90*/  BRA `(.L_x_153) ;  /* 0xfffffff400887947 */ /* 0x000fea000383ffff */
.L_x_129:
[----:B0-----:R0:W1:Y:S02]  /*6ba0*/  SYNCS.PHASECHK.TRANS64.TRYWAIT P0, [R9+URZ], R4 ;  /* 0x00000004090075a7 */ /* 0x001064000800017f */
[----:B-1----:R-:W-:Y:S05]  /*6bb0*/  @!P0 NANOSLEEP.SYNCS 0x989680 ;  /* 0x009896800000895d */ /* 0x002fea0003900000 */
[----:B------:R-:W1:Y:S02]  /*6bc0*/  @!P0 SYNCS.PHASECHK.TRANS64 P0, [R9+URZ], R4 ;  /* 0x00000004090085a7 */ /* 0x000e64000800007f */
[----:B-1----:R-:W-:Y:S05]  /*6bd0*/  @!P0 BRA `(.L_x_129) ;  /* 0xfffffffc00f08947 */ /* 0x002fea000383ffff */
[----:B------:R-:W-:Y:S05]  /*6be0*/  BRA `(.L_x_154) ;  /* 0xfffffff400987947 */ /* 0x000fea000383ffff */
.L_x_130:
[----:B0-----:R0:W1:Y:S02]  /*6bf0*/  SYNCS.PHASECHK.TRANS64.TRYWAIT P0, [R8+URZ], R5 ;  /* 0x00000005080075a7 */ /* 0x001064000800017f */
[----:B-1----:R-:W-:Y:S05]  /*6c00*/  @!P0 NANOSLEEP.SYNCS 0x989680 ;  /* 0x009896800000895d */ /* 0x002fea0003900000 */
[----:B------:R-:W1:Y:S02]  /*6c10*/  @!P0 SYNCS.PHASECHK.TRANS64 P0, [R8+URZ], R5 ;  /* 0x00000005080085a7 */ /* 0x000e64000800007f */
[----:B-1----:R-:W-:Y:S05]  /*6c20*/  @!P0 BRA `(.L_x_130) ;  /* 0xfffffffc00f08947 */ /* 0x002fea000383ffff */
[----:B------:R-:W-:Y:S05]  /*6c30*/  BRA `(.L_x_155) ;  /* 0xfffffff400a87947 */ /* 0x000fea000383ffff */
.L_x_131:
[----:B0-----:R0:W1:Y:S02]  /*6c40*/  SYNCS.PHASECHK.TRANS64.TRYWAIT P0, [R9+URZ], R4 ;  /* 0x00000004090075a7 */ /* 0x001064000800017f */
[----:B-1----:R-:W-:Y:S05]  /*6c50*/  @!P0 NANOSLEEP.SYNCS 0x989680 ;  /* 0x009896800000895d */ /* 0x002fea0003900000 */
[----:B------:R-:W1:Y:S02]  /*6c60*/  @!P0 SYNCS.PHASECHK.TRANS64 P0, [R9+URZ], R4 ;  /* 0x00000004090085a7 */ /* 0x000e64000800007f */
[----:B-1----:R-:W-:Y:S05]  /*6c70*/  @!P0 BRA `(.L_x_131) ;  /* 0xfffffffc00f08947 */ /* 0x002fea000383ffff */
[----:B------:R-:W-:Y:S05]  /*6c80*/  BRA `(.L_x_156) ;  /* 0xfffffff400b87947 */ /* 0x000fea000383ffff */
.L_x_132:
[----:B0-----:R0:W1:Y:S02]  /*6c90*/  SYNCS.PHASECHK.TRANS64.TRYWAIT P0, [R8+URZ], R5 ;  /* 0x00000005080075a7 */ /* 0x001064000800017f */
[----:B-1----:R-:W-:Y:S05]  /*6ca0*/  @!P0 NANOSLEEP.SYNCS 0x989680 ;  /* 0x009896800000895d */ /* 0x002fea0003900000 */
[----:B------:R-:W1:Y:S02]  /*6cb0*/  @!P0 SYNCS.PHASECHK.TRANS64 P0, [R8+URZ], R5 ;  /* 0x00000005080085a7 */ /* 0x000e64000800007f */
[----:B-1----:R-:W-:Y:S05]  /*6cc0*/  @!P0 BRA `(.L_x_132) ;  /* 0xfffffffc00f08947 */ /* 0x002fea000383ffff */
[----:B------:R-:W-:Y:S05]  /*6cd0*/  BRA `(.L_x_157) ;  /* 0xfffffff400c87947 */ /* 0x000fea000383ffff */
.L_x_133:
[----:B0-----:R0:W1:Y:S02]  /*6ce0*/  SYNCS.PHASECHK.TRANS64.TRYWAIT P0, [R9+URZ], R4 ;  /* 0x00000004090075a7 */ /* 0x001064000800017f */
[----:B-1----:R-:W-:Y:S05]  /*6cf0*/  @!P0 NANOSLEEP.SYNCS 0x989680 ;  /* 0x009896800000895d */ /* 0x002fea0003900000 */
[----:B------:R-:W1:Y:S02]  /*6d00*/  @!P0 SYNCS.PHASECHK.TRANS64 P0, [R9+URZ], R4 ;  /* 0x00000004090085a7 */ /* 0x000e64000800007f */
[----:B-1----:R-:W-:Y:S05]  /*6d10*/  @!P0 BRA `(.L_x_133) ;  /* 0xfffffffc00f08947 */ /* 0x002fea000383ffff */
[----:B------:R-:W-:Y:S05]  /*6d20*/  BRA `(.L_x_158) ;  /* 0xfffffff400d87947 */ /* 0x000fea000383ffff */
.L_x_134:
[----:B0-----:R0:W1:Y:S02]  /*6d30*/  SYNCS.PHASECHK.TRANS64.TRYWAIT P0, [R8+URZ], R5 ;  /* 0x00000005080075a7 */ /* 0x001064000800017f */
[----:B-1----:R-:W-:Y:S05]  /*6d40*/  @!P0 NANOSLEEP.SYNCS 0x989680 ;  /* 0x009896800000895d */ /* 0x002fea0003900000 */
[----:B------:R-:W1:Y:S02]  /*6d50*/  @!P0 SYNCS.PHASECHK.TRANS64 P0, [R8+URZ], R5 ;  /* 0x00000005080085a7 */ /* 0x000e64000800007f */
[----:B-1----:R-:W-:Y:S05]  /*6d60*/  @!P0 BRA `(.L_x_134) ;  /* 0xfffffffc00f08947 */ /* 0x002fea000383ffff */
[----:B------:R-:W-:Y:S05]  /*6d70*/  BRA `(.L_x_159) ;  /* 0xfffffff400e87947 */ /* 0x000fea000383ffff */
.L_x_135:
[----:B0-----:R0:W1:Y:S02]  /*6d80*/  SYNCS.PHASECHK.TRANS64.TRYWAIT P0, [R9+URZ], R4 ;  /* 0x00000004090075a7 */ /* 0x001064000800017f */
[----:B-1----:R-:W-:Y:S05]  /*6d90*/  @!P0 NANOSLEEP.SYNCS 0x989680 ;  /* 0x009896800000895d */ /* 0x002fea0003900000 */
[----:B------:R-:W1:Y:S02]  /*6da0*/  @!P0 SYNCS.PHASECHK.TRANS64 P0, [R9+URZ], R4 ;  /* 0x00000004090085a7 */ /* 0x000e64000800007f */
[----:B-1----:R-:W-:Y:S05]  /*6db0*/  @!P0 BRA `(.L_x_135) ;  /* 0xfffffffc00f08947 */ /* 0x002fea000383ffff */
[----:B------:R-:W-:Y:S05]  /*6dc0*/  BRA `(.L_x_160) ;  /* 0xfffffff400f87947 */ /* 0x000fea000383ffff */
.L_x_136:
[----:B0-----:R0:W1:Y:S02]  /*6dd0*/  SYNCS.PHASECHK.TRANS64.TRYWAIT P0, [R8+URZ], R5 ;  /* 0x00000005080075a7 */ /* 0x001064000800017f */
[----:B-1----:R-:W-:Y:S05]  /*6de0*/  @!P0 NANOSLEEP.SYNCS 0x989680 ;  /* 0x009896800000895d */ /* 0x002fea0003900000 */
[----:B------:R-:W1:Y:S02]  /*6df0*/  @!P0 SYNCS.PHASECHK.TRANS64 P0, [R8+URZ], R5 ;  /* 0x00000005080085a7 */ /* 0x000e64000800007f */
[----:B-1----:R-:W-:Y:S05]  /*6e00*/  @!P0 BRA `(.L_x_136) ;  /* 0xfffffffc00f08947 */ /* 0x002fea000383ffff */
[----:B------:R-:W-:Y:S05]  /*6e10*/  BRA `(.L_x_161) ;  /* 0xfffffff800087947 */ /* 0x000fea000383ffff */
.L_x_137:
[----:B-1----:R1:W2:Y:S02]  /*6e20*/  SYNCS.PHASECHK.TRANS64.TRYWAIT P0, [R11+URZ], R6 ;  /* 0x000000060b0075a7 */ /* 0x0022a4000800017f */
[----:B--2---:R-:W-:Y:S05]  /*6e30*/  @!P0 NANOSLEEP.SYNCS 0x989680 ;  /* 0x009896800000895d */ /* 0x004fea0003900000 */
[----:B------:R-:W2:Y:S02]  /*6e40*/  @!P0 SYNCS.PHASECHK.TRANS64 P0, [R11+URZ], R6 ;  /* 0x000000060b0085a7 */ /* 0x000ea4000800007f */
[----:B--2---:R-:W-:Y:S05]  /*6e50*/  @!P0 BRA `(.L_x_137) ;  /* 0xfffffffc00f08947 */ /* 0x004fea000383ffff */
[----:B------:R-:W-:Y:S05]  /*6e60*/  BRA `(.L_x_162) ;  /* 0xfffffff800107947 */ /* 0x000fea000383ffff */
.L_x_163:
[----:B------:R-:W-:-:S00]  /*6e70*/  BRA `(.L_x_163) ;  /* 0xfffffffc00fc7947 */ /* 0x000fc0000383ffff */
[----:B------:R-:W-:-:S00]  /*6e80*/  NOP ;  /* 0x0000000000007918 */ /* 0x000fc00000000000 */
[----:B------:R-:W-:-:S00]  /*6e90*/  NOP ;  /* 0x0000000000007918 */ /* 0x000fc00000000000 */
[----:B------:R-:W-:-:S00]  /*6ea0*/  NOP ;  /* 0x0000000000007918 */ /* 0x000fc00000000000 */
[----:B------:R-:W-:-:S00]  /*6eb0*/  NOP ;  /* 0x0000000000007918 */ /* 0x000fc00000000000 */
[----:B------:R-:W-:-:S00]  /*6ec0*/  NOP ;  /* 0x0000000000007918 */ /* 0x000fc00000000000 */
[----:B------:R-:W-:-:S00]  /*6ed0*/  NOP ;  /* 0x0000000000007918 */ /* 0x000fc00000000000 */
[----:B------:R-:W-:-:S00]  /*6ee0*/  NOP ;  /* 0x0000000000007918 */ /* 0x000fc00000000000 */
[----:B------:R-:W-:-:S00]  /*6ef0*/  NOP ;  /* 0x0000000000007918 */ /* 0x000fc00000000000 */
.L_x_164:


//--------------------- .nv.global.init           --------------------------
	.section	.nv.global.init,"aw",@progbits
.nv.global.init:
	.type		$str$22,@object
	.size		$str$22,($str$23 - $str$22)
$str$22:
        /*0000*/ 	.byte	0x6b, 0x5f, 0x74, 0x69, 0x6c, 0x65, 0x5f, 0x63, 0x6f, 0x75, 0x6e, 0x74, 0x20, 0x3e, 0x3d, 0x20
        /*0010*/ 	.byte	0x31, 0x00
	.type		$str$23,@object
	.size		$str$23,(__unnamed_1 - $str$23)
$str$23:
        /*0012*/ 	.byte	0x2f, 0x74, 0x6d, 0x70, 0x2f, 0x63, 0x75, 0x74, 0x6c, 0x61, 0x73, 0x73, 0x5f, 0x73, 0x77, 0x65
        /*0022*/ 	.byte	0x65, 0x70, 0x5f, 0x73, 0x72, 0x63, 0x2f, 0x69, 0x6e, 0x63, 0x6c, 0x75, 0x64, 0x65, 0x2f, 0x63
        /*0032*/ 	.byte	0x75, 0x74, 0x6c, 0x61, 0x73, 0x73, 0x2f, 0x67, 0x65, 0x6d, 0x6d, 0x2f, 0x63, 0x6f, 0x6c, 0x6c
        /*0042*/ 	.byte	0x65, 0x63, 0x74, 0x69, 0x76, 0x65, 0x2f, 0x73, 0x6d, 0x39, 0x30, 0x5f, 0x6d, 0x6d, 0x61, 0x5f
        /*0052*/ 	.byte	0x74, 0x6d, 0x61, 0x5f, 0x67, 0x6d, 0x6d, 0x61, 0x5f, 0x73, 0x73, 0x5f, 0x77, 0x61, 0x72, 0x70
        /*0062*/ 	.byte	0x73, 0x70, 0x65, 0x63, 0x69, 0x61, 0x6c, 0x69, 0x7a, 0x65, 0x64, 0x2e, 0x68, 0x70, 0x70, 0x00
	.type		__unnamed_1,@object
	.size		__unnamed_1,(.L_0 - __unnamed_1)
__unnamed_1:
        /*0072*/ 	.byte	0x76, 0x6f, 0x69, 0x64, 0x20, 0x63, 0x75, 0x74, 0x6c, 0x61, 0x73, 0x73, 0x3a, 0x3a, 0x67, 0x65
        /* <DEDUP_REMOVED lines=180> */
        /*0bc2*/ 	.byte	0x79, 0x5d, 0x00
.L_0:


//--------------------- .nv.shared._ZN7cutlass13device_kernelINS_4gemm6kernel13GemmUniversalIN4cute5tupleIJiiiiEEENS1_10collective13CollectiveMmaINS1_34MainloopSm90TmaGmmaWarpSpecializedILi18ENS5_IJNS4_1CILi2EEENSA_ILi1EEESC_EEENS1_35KernelTmaWarpSpecializedCooperativeEEENS5_IJNSA_ILi128EEENSA_ILi64EEENSA_ILi32EEEEEENS_6half_tENS5_IJlSC_lEEESK_SL_NS4_8TiledMMAINS4_8MMA_AtomIJNS4_4SM904GMMA25MMA_64x64x16_F32F16F16_SSILNSP_5MajorE0ELSR_0ELNSP_7ScaleInE1ELSS_1EEEEEENS4_6LayoutISD_NS5_IJSC_NSA_ILi0EEESW_EEEEENS5_IJNS4_10UnderscoreESZ_SZ_EEEEENS4_13SM90_TMA_LOADENS4_14ComposedLayoutINS4_7SwizzleILi2ELi4ELi3EEENS4_18smem_ptr_flag_bitsILi16EEENSV_INS5_IJNSA_ILi8EEESI_EEENS5_IJSI_SC_EEEEEEEvNS4_8identityENS4_23SM90_TMA_LOAD_MULTICASTES1C_vS1D_EENS_8epilogue10collective6detail29Sm90TmaWarpSpecializedAdapterINS1H_15DefaultEpilogueISK_SL_SL_NS1G_6thread17LinearCombinationISK_Li1EffLNS1L_9ScaleType4KindE0ELNS_15FloatRoundStyleE2ESK_EENS1_15EpilogueDefaultEEEEEvvEEEEvNT_6ParamsE --------------------------
	.section	.nv.shared._ZN7cutlass13device_kernelINS_4gemm6kernel13GemmUniversalIN4cute5tupleIJiiiiEEENS1_10collective13CollectiveMmaINS1_34MainloopSm90TmaGmmaWarpSpecializedILi18ENS5_IJNS4_1CILi2EEENSA_ILi1EEESC_EEENS1_35KernelTmaWarpSpecializedCooperativeEEENS5_IJNSA_ILi128EEENSA_ILi64EEENSA_ILi32EEEEEENS_6half_tENS5_IJlSC_lEEESK_SL_NS4_8TiledMMAINS4_8MMA_AtomIJNS4_4SM904GMMA25MMA_64x64x16_F32F16F16_SSILNSP_5MajorE0ELSR_0ELNSP_7ScaleInE1ELSS_1EEEEEENS4_6LayoutISD_NS5_IJSC_NSA_ILi0EEESW_EEEEENS5_IJNS4_10UnderscoreESZ_SZ_EEEEENS4_13SM90_TMA_LOADENS4_14ComposedLayoutINS4_7SwizzleILi2ELi4ELi3EEENS4_18smem_ptr_flag_bitsILi16EEENSV_INS5_IJNSA_ILi8EEESI_EEENS5_IJSI_SC_EEEEEEEvNS4_8identityENS4_23SM90_TMA_LOAD_MULTICASTES1C_vS1D_EENS_8epilogue10collective6detail29Sm90TmaWarpSpecializedAdapterINS1H_15DefaultEpilogueISK_SL_SL_NS1G_6thread17LinearCombinationISK_Li1EffLNS1L_9ScaleType4KindE0ELNS_15FloatRoundStyleE2ESK_EENS1_15EpilogueDefaultEEEEEvvEEEEvNT_6ParamsE,"aw",@nobits
	.sectionflags	@""
	.align	16
	.zero		1024


//--------------------- .nv.shared.reserved.0     --------------------------
	.section	.nv.shared.reserved.0,"aw",@nobits
	.weak		__nv_reservedSMEM_offset_0_alias
	.size		__nv_reservedSMEM_offset_0_alias, 0, 0
	.other		__nv_reservedSMEM_offset_0_alias,@"STO_CUDA_RESERVED_SHARED STV_DEFAULT"
__nv_reservedSMEM_offset_0_alias:
	.zero		0


//--------------------- .nv.global                --------------------------
	.section	.nv.global,"aw",@nobits
.nv.global:
	.type		_ZN39_INTERNAL_68b2951d_4_k_cu_dd4d2f01_33594cute1_E,@object
	.size		_ZN39_INTERNAL_68b2951d_4_k_cu_dd4d2f01_33594cute1_E,(_ZN39_INTERNAL_68b2951d_4_k_cu_dd4d2f01_33594cuda3std3__45__cpo6cbeginE - _ZN39_INTERNAL_68b2951d_4_k_cu_dd4d2f01_33594cute1_E)
_ZN39_INTERNAL_68b2951d_4_k_cu_dd4d2f01_33594cute1_E:
	.zero		1
	.type		_ZN39_INTERNAL_68b2951d_4_k_cu_dd4d2f01_33594cuda3std3__45__cpo6cbeginE,@object
	.size		_ZN39_INTERNAL_68b2951d_4_k_cu_dd4d2f01_33594cuda3std3__45__cpo6cbeginE,(_ZN39_INTERNAL_68b2951d_4_k_cu_dd4d2f01_33594cuda3std3__48in_placeE - _ZN39_INTERNAL_68b2951d_4_k_cu_dd4d2f01_33594cuda3std3__45__cpo6cbeginE)
_ZN39_INTERNAL_68b2951d_4_k_cu_dd4d2f01_33594cuda3std3__45__cpo6cbeginE:
	.zero		1
	.type		_ZN39_INTERNAL_68b2951d_4_k_cu_dd4d2f01_33594cuda3std3__48in_placeE,@object
	.size		_ZN39_INTERNAL_68b2951d_4_k_cu_dd4d2f01_33594cuda3std3__48in_placeE,(_ZN39_INTERNAL_68b2951d_4_k_cu_dd4d2f01_33594cuda3std6ranges3__45__cpo9iter_moveE - _ZN39_INTERNAL_68b2951d_4_k_cu_dd4d2f01_33594cuda3std3__48in_placeE)
_ZN39_INTERNAL_68b2951d_4_k_cu_dd4d2f01_33594cuda3std3__48in_placeE:
	.zero		1
	.type		_ZN39_INTERNAL_68b2951d_4_k_cu_dd4d2f01_33594cuda3std6ranges3__45__cpo9iter_moveE,@object
	.size		_ZN39_INTERNAL_68b2951d_4_k_cu_dd4d2f01_33594cuda3std6ranges3__45__cpo9iter_moveE,(_ZN39_INTERNAL_68b2951d_4_k_cu_dd4d2f01_33594cuda3std3__45__cpo5beginE - _ZN39_INTERNAL_68b2951d_4_k_cu_dd4d2f01_33594cuda3std6ranges3__45__cpo9iter_moveE)
_ZN39_INTERNAL_68b2951d_4_k_cu_dd4d2f01_33594cuda3std6ranges3__45__cpo9iter_moveE:
	.zero		1
	.type		_ZN39_INTERNAL_68b2951d_4_k_cu_dd4d2f01_33594cuda3std3__45__cpo5beginE,@object
	.size		_ZN39_INTERNAL_68b2951d_4_k_cu_dd4d2f01_33594cuda3std3__45__cpo5beginE,(_ZN39_INTERNAL_68b2951d_4_k_cu_dd4d2f01_33594cuda3std3__441_GLOBAL__N__68b2951d_4_k_cu_dd4d2f01_33596ignoreE - _ZN39_INTERNAL_68b2951d_4_k_cu_dd4d2f01_33594cuda3std3__45__cpo5beginE)
_ZN39_INTERNAL_68b2951d_4_k_cu_dd4d2f01_33594cuda3std3__45__cpo5beginE:
	.zero		1
	.type		_ZN39_INTERNAL_68b2951d_4_k_cu_dd4d2f01_33594cuda3std3__441_GLOBAL__N__68b2951d_4_k_cu_dd4d2f01_33596ignoreE,@object
	.size		_ZN39_INTERNAL_68b2951d_4_k_cu_dd4d2f01_33594cuda3std3__441_GLOBAL__N__68b2951d_4_k_cu_dd4d2f01_33596ignoreE,(_ZN39_INTERNAL_68b2951d_4_k_cu_dd4d2f01_33594cute7productE - _ZN39_INTERNAL_68b2951d_4_k_cu_dd4d2f01_33594cuda3std3__441_GLOBAL__N__68b2951d_4_k_cu_dd4d2f01_33596ignoreE)
_ZN39_INTERNAL_68b2951d_4_k_cu_dd4d2f01_33594cuda3std3__441_GLOBAL__N__68b2951d_4_k_cu_dd4d2f01_33596ignoreE:
	.zero		1
	.type		_ZN39_INTERNAL_68b2951d_4_k_cu_dd4d2f01_33594cute7productE,@object
	.size		_ZN39_INTERNAL_68b2951d_4_k_cu_dd4d2f01_33594cute7productE,(_ZN39_INTERNAL_68b2951d_4_k_cu_dd4d2f01_33594cuda3std3__45__cpo3endE - _ZN39_INTERNAL_68b2951d_4_k_cu_dd4d2f01_33594cute7productE)
_ZN39_INTERNAL_68b2951d_4_k_cu_dd4d2f01_33594cute7productE:
	.zero		1
	.type		_ZN39_INTERNAL_68b2951d_4_k_cu_dd4d2f01_33594cuda3std3__45__cpo3endE,@object
	.size		_ZN39_INTERNAL_68b2951d_4_k_cu_dd4d2f01_33594cuda3std3__45__cpo3endE,(_ZN39_INTERNAL_68b2951d_4_k_cu_dd4d2f01_33594cuda3std3__419piecewise_constructE - _ZN39_INTERNAL_68b2951d_4_k_cu_dd4d2f01_33594cuda3std3__45__cpo3endE)
_ZN39_INTERNAL_68b2951d_4_k_cu_dd4d2f01_33594cuda3std3__45__cpo3endE:
	.zero		1
	.type		_ZN39_INTERNAL_68b2951d_4_k_cu_dd4d2f01_33594cuda3std3__419piecewise_constructE,@object
	.size		_ZN39_INTERNAL_68b2951d_4_k_cu_dd4d2f01_33594cuda3std3__419piecewise_constructE,(_ZN39_INTERNAL_68b2951d_4_k_cu_dd4d2f01_33594cuda3std3__45__cpo4cendE - _ZN39_INTERNAL_68b2951d_4_k_cu_dd4d2f01_33594cuda3std3__419piecewise_constructE)
_ZN39_INTERNAL_68b2951d_4_k_cu_dd4d2f01_33594cuda3std3__419piecewise_constructE:
	.zero		1
	.type		_ZN39_INTERNAL_68b2951d_4_k_cu_dd4d2f01_33594cuda3std3__45__cpo4cendE,@object
	.size		_ZN39_INTERNAL_68b2951d_4_k_cu_dd4d2f01_33594cuda3std3__45__cpo4cendE,(_ZN39_INTERNAL_68b2951d_4_k_cu_dd4d2f01_33594cuda3std6ranges3__45__cpo4swapE - _ZN39_INTERNAL_68b2951d_4_k_cu_dd4d2f01_33594cuda3std3__45__cpo4cendE)
_ZN39_INTERNAL_68b2951d_4_k_cu_dd4d2f01_33594cuda3std3__45__cpo4cendE:
	.zero		1
	.type		_ZN39_INTERNAL_68b2951d_4_k_cu_dd4d2f01_33594cuda3std6ranges3__45__cpo4swapE,@object
	.size		_ZN39_INTERNAL_68b2951d_4_k_cu_dd4d2f01_33594cuda3std6ranges3__45__cpo4swapE,(.L_8 - _ZN39_INTERNAL_68b2951d_4_k_cu_dd4d2f01_33594cuda3std6ranges3__45__cpo4swapE)
_ZN39_INTERNAL_68b2951d_4_k_cu_dd4d2f01_33594cuda3std6ranges3__45__cpo4swapE:
	.zero		1
.L_8:


//--------------------- .nv.constant0._ZN7cutlass13device_kernelINS_4gemm6kernel13GemmUniversalIN4cute5tupleIJiiiiEEENS1_10collective13CollectiveMmaINS1_34MainloopSm90TmaGmmaWarpSpecializedILi18ENS5_IJNS4_1CILi2EEENSA_ILi1EEESC_EEENS1_35KernelTmaWarpSpecializedCooperativeEEENS5_IJNSA_ILi128EEENSA_ILi64EEENSA_ILi32EEEEEENS_6half_tENS5_IJlSC_lEEESK_SL_NS4_8TiledMMAINS4_8MMA_AtomIJNS4_4SM904GMMA25MMA_64x64x16_F32F16F16_SSILNSP_5MajorE0ELSR_0ELNSP_7ScaleInE1ELSS_1EEEEEENS4_6LayoutISD_NS5_IJSC_NSA_ILi0EEESW_EEEEENS5_IJNS4_10UnderscoreESZ_SZ_EEEEENS4_13SM90_TMA_LOADENS4_14ComposedLayoutINS4_7SwizzleILi2ELi4ELi3EEENS4_18smem_ptr_flag_bitsILi16EEENSV_INS5_IJNSA_ILi8EEESI_EEENS5_IJSI_SC_EEEEEEEvNS4_8identityENS4_23SM90_TMA_LOAD_MULTICASTES1C_vS1D_EENS_8epilogue10collective6detail29Sm90TmaWarpSpecializedAdapterINS1H_15DefaultEpilogueISK_SL_SL_NS1G_6thread17LinearCombinationISK_Li1EffLNS1L_9ScaleType4KindE0ELNS_15FloatRoundStyleE2ESK_EENS1_15EpilogueDefaultEEEEEvvEEEEvNT_6ParamsE --------------------------
	.section	.nv.constant0._ZN7cutlass13device_kernelINS_4gemm6kernel13GemmUniversalIN4cute5tupleIJiiiiEEENS1_10collective13CollectiveMmaINS1_34MainloopSm90TmaGmmaWarpSpecializedILi18ENS5_IJNS4_1CILi2EEENSA_ILi1EEESC_EEENS1_35KernelTmaWarpSpecializedCooperativeEEENS5_IJNSA_ILi128EEENSA_ILi64EEENSA_ILi32EEEEEENS_6half_tENS5_IJlSC_lEEESK_SL_NS4_8TiledMMAINS4_8MMA_AtomIJNS4_4SM904GMMA25MMA_64x64x16_F32F16F16_SSILNSP_5MajorE0ELSR_0ELNSP_7ScaleInE1ELSS_1EEEEEENS4_6LayoutISD_NS5_IJSC_NSA_ILi0EEESW_EEEEENS5_IJNS4_10UnderscoreESZ_SZ_EEEEENS4_13SM90_TMA_LOADENS4_14ComposedLayoutINS4_7SwizzleILi2ELi4ELi3EEENS4_18smem_ptr_flag_bitsILi16EEENSV_INS5_IJNSA_ILi8EEESI_EEENS5_IJSI_SC_EEEEEEEvNS4_8identityENS4_23SM90_TMA_LOAD_MULTICASTES1C_vS1D_EENS_8epilogue10collective6detail29Sm90TmaWarpSpecializedAdapterINS1H_15DefaultEpilogueISK_SL_SL_NS1G_6thread17LinearCombinationISK_Li1EffLNS1L_9ScaleType4KindE0ELNS_15FloatRoundStyleE2ESK_EENS1_15EpilogueDefaultEEEEEvvEEEEvNT_6ParamsE,"a",@progbits
	.sectionflags	@""
	.align	4
.nv.constant0._ZN7cutlass13device_kernelINS_4gemm6kernel13GemmUniversalIN4cute5tupleIJiiiiEEENS1_10collective13CollectiveMmaINS1_34MainloopSm90TmaGmmaWarpSpecializedILi18ENS5_IJNS4_1CILi2EEENSA_ILi1EEESC_EEENS1_35KernelTmaWarpSpecializedCooperativeEEENS5_IJNSA_ILi128EEENSA_ILi64EEENSA_ILi32EEEEEENS_6half_tENS5_IJlSC_lEEESK_SL_NS4_8TiledMMAINS4_8MMA_AtomIJNS4_4SM904GMMA25MMA_64x64x16_F32F16F16_SSILNSP_5MajorE0ELSR_0ELNSP_7ScaleInE1ELSS_1EEEEEENS4_6LayoutISD_NS5_IJSC_NSA_ILi0EEESW_EEEEENS5_IJNS4_10UnderscoreESZ_SZ_EEEEENS4_13SM90_TMA_LOADENS4_14ComposedLayoutINS4_7SwizzleILi2ELi4ELi3EEENS4_18smem_ptr_flag_bitsILi16EEENSV_INS5_IJNSA_ILi8EEESI_EEENS5_IJSI_SC_EEEEEEEvNS4_8identityENS4_23SM90_TMA_LOAD_MULTICASTES1C_vS1D_EENS_8epilogue10collective6detail29Sm90TmaWarpSpecializedAdapterINS1H_15DefaultEpilogueISK_SL_SL_NS1G_6thread17LinearCombinationISK_Li1EffLNS1L_9ScaleType4KindE0ELNS_15FloatRoundStyleE2ESK_EENS1_15EpilogueDefaultEEEEEvvEEEEvNT_6ParamsE:
	.zero		1664


//--------------------- SYMBOLS --------------------------

	.type		.nv.reservedSmem.offset0,@object
	.size		.nv.reservedSmem.offset0,0x4
	.type		__assertfail,@function
